	.target	sm_90a

	.elftype	@"ET_EXEC"


//--------------------- .note.nv.tkinfo           --------------------------
	.section	.note.nv.tkinfo,"",@"SHT_NOTE"
	.sectionflags	@"SHF_NOTE_NV_TKINFO"
	.tkinfo
        /*0018*/ 	.word	0x00000002
        /*0030*/ 	.string	""
        /*0030*/ 	.string	"ptxas"
        /*0030*/ 	.string	"Cuda compilation tools, release 13.0, V13.0.88"
        /*0030*/ 	.string	"Build cuda_13.0.r13.0/compiler.36424714_0"
        /*0030*/ 	.string	"-arch sm_90a -m 64 "



//--------------------- .note.nv.cuinfo           --------------------------
	.section	.note.nv.cuinfo,"",@"SHT_NOTE"
	.sectionflags	@"SHF_NOTE_NV_CUINFO"
        /*0018*/ 	.short	0x0002
        /*001a*/ 	.short	0x005a
        /*001c*/ 	.short	0x0082
	.zero		2


//--------------------- .nv.info                  --------------------------
	.section	.nv.info,"",@"SHT_CUDA_INFO"
	.align	4


	//----- nvinfo : EIATTR_REGCOUNT
	.align		4
        /*0000*/ 	.byte	0x04, 0x2f
        /*0002*/ 	.short	(.L_15 - .L_14)
	.align		4
.L_14:
        /*0004*/ 	.word	index@(_ZN7cutlass13device_kernelINS_4gemm6kernel13GemmUniversalIN4cute5tupleIJiiiiEEENS1_10collective13CollectiveMmaINS1_34MainloopSm90TmaGmmaWarpSpecializedILi12ENS5_IJNS4_1CILi1EEESB_SB_EEENS1_35KernelTmaWarpSpecializedCooperativeEEENS5_IJNSA_ILi512EEENSA_ILi48EEENSA_ILi16EEEEEENS_6half_tENS5_IJlSB_lEEESJ_SK_NS4_8TiledMMAINS4_8MMA_AtomIJNS4_4SM904GMMA25MMA_64x16x16_F32F16F16_SSILNSO_5MajorE0ELSQ_0ELNSO_7ScaleInE1ELSR_1EEEEEENS4_6LayoutINS5_IJNSA_ILi2EEESB_SB_EEENS5_IJSB_NSA_ILi0EEESX_EEEEENS5_IJNS4_10UnderscoreES10_S10_EEEEENS4_13SM90_TMA_LOADENS4_14ComposedLayoutINS4_7SwizzleILi1ELi4ELi3EEENS4_18smem_ptr_flag_bitsILi16EEENSU_INS5_IJNSA_ILi8EEESH_EEENS5_IJSH_SB_EEEEEEEvNS4_8identityES13_S1D_vS1E_EENS_8epilogue10collective6detail29Sm90TmaWarpSpecializedAdapterINS1H_15DefaultEpilogueISJ_SK_SK_NS1G_6thread17LinearCombinationISJ_Li1EffLNS1L_9ScaleType4KindE0ELNS_15FloatRoundStyleE2ESJ_EENS1_15EpilogueDefaultEEEEEvvEEEEvNT_6ParamsE)
        /*0008*/ 	.word	0x000000a8


	//----- nvinfo : EIATTR_FRAME_SIZE
	.align		4
.L_15:
        /*000c*/ 	.byte	0x04, 0x11
        /*000e*/ 	.short	(.L_17 - .L_16)
	.align		4
.L_16:
        /*0010*/ 	.word	index@(_ZN7cutlass13device_kernelINS_4gemm6kernel13GemmUniversalIN4cute5tupleIJiiiiEEENS1_10collective13CollectiveMmaINS1_34MainloopSm90TmaGmmaWarpSpecializedILi12ENS5_IJNS4_1CILi1EEESB_SB_EEENS1_35KernelTmaWarpSpecializedCooperativeEEENS5_IJNSA_ILi512EEENSA_ILi48EEENSA_ILi16EEEEEENS_6half_tENS5_IJlSB_lEEESJ_SK_NS4_8TiledMMAINS4_8MMA_AtomIJNS4_4SM904GMMA25MMA_64x16x16_F32F16F16_SSILNSO_5MajorE0ELSQ_0ELNSO_7ScaleInE1ELSR_1EEEEEENS4_6LayoutINS5_IJNSA_ILi2EEESB_SB_EEENS5_IJSB_NSA_ILi0EEESX_EEEEENS5_IJNS4_10UnderscoreES10_S10_EEEEENS4_13SM90_TMA_LOADENS4_14ComposedLayoutINS4_7SwizzleILi1ELi4ELi3EEENS4_18smem_ptr_flag_bitsILi16EEENSU_INS5_IJNSA_ILi8EEESH_EEENS5_IJSH_SB_EEEEEEEvNS4_8identityES13_S1D_vS1E_EENS_8epilogue10collective6detail29Sm90TmaWarpSpecializedAdapterINS1H_15DefaultEpilogueISJ_SK_SK_NS1G_6thread17LinearCombinationISJ_Li1EffLNS1L_9ScaleType4KindE0ELNS_15FloatRoundStyleE2ESJ_EENS1_15EpilogueDefaultEEEEEvvEEEEvNT_6ParamsE)
        /*0014*/ 	.word	0x00000000


	//----- nvinfo : EIATTR_MIN_STACK_SIZE
	.align		4
.L_17:
        /*0018*/ 	.byte	0x04, 0x12
        /*001a*/ 	.short	(.L_19 - .L_18)
	.align		4
.L_18:
        /*001c*/ 	.word	index@(_ZN7cutlass13device_kernelINS_4gemm6kernel13GemmUniversalIN4cute5tupleIJiiiiEEENS1_10collective13CollectiveMmaINS1_34MainloopSm90TmaGmmaWarpSpecializedILi12ENS5_IJNS4_1CILi1EEESB_SB_EEENS1_35KernelTmaWarpSpecializedCooperativeEEENS5_IJNSA_ILi512EEENSA_ILi48EEENSA_ILi16EEEEEENS_6half_tENS5_IJlSB_lEEESJ_SK_NS4_8TiledMMAINS4_8MMA_AtomIJNS4_4SM904GMMA25MMA_64x16x16_F32F16F16_SSILNSO_5MajorE0ELSQ_0ELNSO_7ScaleInE1ELSR_1EEEEEENS4_6LayoutINS5_IJNSA_ILi2EEESB_SB_EEENS5_IJSB_NSA_ILi0EEESX_EEEEENS5_IJNS4_10UnderscoreES10_S10_EEEEENS4_13SM90_TMA_LOADENS4_14ComposedLayoutINS4_7SwizzleILi1ELi4ELi3EEENS4_18smem_ptr_flag_bitsILi16EEENSU_INS5_IJNSA_ILi8EEESH_EEENS5_IJSH_SB_EEEEEEEvNS4_8identityES13_S1D_vS1E_EENS_8epilogue10collective6detail29Sm90TmaWarpSpecializedAdapterINS1H_15DefaultEpilogueISJ_SK_SK_NS1G_6thread17LinearCombinationISJ_Li1EffLNS1L_9ScaleType4KindE0ELNS_15FloatRoundStyleE2ESJ_EENS1_15EpilogueDefaultEEEEEvvEEEEvNT_6ParamsE)
        /*0020*/ 	.word	0x00000000
.L_19:


//--------------------- .nv.compat                --------------------------
	.section	.nv.compat,"",@"SHT_CUDA_COMPAT_INFO"
	.align	4
        /*0000*/ 	.byte	0x02, 0x09, 0x01, 0x00, 0x02, 0x02, 0x04, 0x00, 0x02, 0x05, 0x05, 0x00, 0x03, 0x07, 0x01, 0x01
        /*0010*/ 	.byte	0x02, 0x03, 0x01, 0x00, 0x02, 0x06, 0x01, 0x00, 0x04, 0x0b, 0x08, 0x00, 0x00, 0x00, 0x00, 0x00
        /*0020*/ 	.byte	0x00, 0x00, 0x00, 0x00


//--------------------- .nv.info._ZN7cutlass13device_kernelINS_4gemm6kernel13GemmUniversalIN4cute5tupleIJiiiiEEENS1_10collective13CollectiveMmaINS1_34MainloopSm90TmaGmmaWarpSpecializedILi12ENS5_IJNS4_1CILi1EEESB_SB_EEENS1_35KernelTmaWarpSpecializedCooperativeEEENS5_IJNSA_ILi512EEENSA_ILi48EEENSA_ILi16EEEEEENS_6half_tENS5_IJlSB_lEEESJ_SK_NS4_8TiledMMAINS4_8MMA_AtomIJNS4_4SM904GMMA25MMA_64x16x16_F32F16F16_SSILNSO_5MajorE0ELSQ_0ELNSO_7ScaleInE1ELSR_1EEEEEENS4_6LayoutINS5_IJNSA_ILi2EEESB_SB_EEENS5_IJSB_NSA_ILi0EEESX_EEEEENS5_IJNS4_10UnderscoreES10_S10_EEEEENS4_13SM90_TMA_LOADENS4_14ComposedLayoutINS4_7SwizzleILi1ELi4ELi3EEENS4_18smem_ptr_flag_bitsILi16EEENSU_INS5_IJNSA_ILi8EEESH_EEENS5_IJSH_SB_EEEEEEEvNS4_8identityES13_S1D_vS1E_EENS_8epilogue10collective6detail29Sm90TmaWarpSpecializedAdapterINS1H_15DefaultEpilogueISJ_SK_SK_NS1G_6thread17LinearCombinationISJ_Li1EffLNS1L_9ScaleType4KindE0ELNS_15FloatRoundStyleE2ESJ_EENS1_15EpilogueDefaultEEEEEvvEEEEvNT_6ParamsE --------------------------
	.section	.nv.info._ZN7cutlass13device_kernelINS_4gemm6kernel13GemmUniversalIN4cute5tupleIJiiiiEEENS1_10collective13CollectiveMmaINS1_34MainloopSm90TmaGmmaWarpSpecializedILi12ENS5_IJNS4_1CILi1EEESB_SB_EEENS1_35KernelTmaWarpSpecializedCooperativeEEENS5_IJNSA_ILi512EEENSA_ILi48EEENSA_ILi16EEEEEENS_6half_tENS5_IJlSB_lEEESJ_SK_NS4_8TiledMMAINS4_8MMA_AtomIJNS4_4SM904GMMA25MMA_64x16x16_F32F16F16_SSILNSO_5MajorE0ELSQ_0ELNSO_7ScaleInE1ELSR_1EEEEEENS4_6LayoutINS5_IJNSA_ILi2EEESB_SB_EEENS5_IJSB_NSA_ILi0EEESX_EEEEENS5_IJNS4_10UnderscoreES10_S10_EEEEENS4_13SM90_TMA_LOADENS4_14ComposedLayoutINS4_7SwizzleILi1ELi4ELi3EEENS4_18smem_ptr_flag_bitsILi16EEENSU_INS5_IJNSA_ILi8EEESH_EEENS5_IJSH_SB_EEEEEEEvNS4_8identityES13_S1D_vS1E_EENS_8epilogue10collective6detail29Sm90TmaWarpSpecializedAdapterINS1H_15DefaultEpilogueISJ_SK_SK_NS1G_6thread17LinearCombinationISJ_Li1EffLNS1L_9ScaleType4KindE0ELNS_15FloatRoundStyleE2ESJ_EENS1_15EpilogueDefaultEEEEEvvEEEEvNT_6ParamsE,"",@"SHT_CUDA_INFO"
	.sectionflags	@""
	.align	4


	//----- nvinfo : EIATTR_CUDA_API_VERSION
	.align		4
        /*0000*/ 	.byte	0x04, 0x37
        /*0002*/ 	.short	(.L_21 - .L_20)
.L_20:
        /*0004*/ 	.word	0x00000082


	//----- nvinfo : EIATTR_KPARAM_INFO
	.align		4
.L_21:
        /*0008*/ 	.byte	0x04, 0x17
        /*000a*/ 	.short	(.L_23 - .L_22)
.L_22:
        /*000c*/ 	.word	0x00000000
        /*0010*/ 	.short	0x0000
        /*0012*/ 	.short	0x0070
        /*0014*/ 	.byte	0x00, 0xf0, 0x01, 0x10


	//----- nvinfo : EIATTR_SPARSE_MMA_MASK
	.align		4
.L_23:
        /*0018*/ 	.byte	0x03, 0x50
        /*001a*/ 	.short	0x0000


	//----- nvinfo : EIATTR_MAXREG_COUNT
	.align		4
        /*001c*/ 	.byte	0x03, 0x1b
        /*001e*/ 	.short	0x00a8


	//----- nvinfo : EIATTR_NUM_BARRIERS
	.align		4
        /*0020*/ 	.byte	0x02, 0x4c
        /*0022*/ 	.byte	0x01
	.zero		1


	//----- nvinfo : EIATTR_EXTERNS
	.align		4
        /*0024*/ 	.byte	0x04, 0x0f
        /*0026*/ 	.short	(.L_25 - .L_24)


	//   ....[0]....
	.align		4
.L_24:
        /*0028*/ 	.word	index@(__assertfail)


	//----- nvinfo : EIATTR_MERCURY_ISA_VERSION
	.align		4
.L_25:
        /*002c*/ 	.byte	0x03, 0x5f
        /*002e*/ 	.short	0x0101


	//----- nvinfo : EIATTR_INT_WARP_WIDE_INSTR_OFFSETS
	.align		4
        /*0030*/ 	.byte	0x04, 0x31
        /*0032*/ 	.short	(.L_27 - .L_26)


	//   ....[0]....
.L_26:
        /*0034*/ 	.word	0x000004e0


	//   ....[1]....
        /*0038*/ 	.word	0x00000510


	//   ....[2]....
        /*003c*/ 	.word	0x000005f0


	//----- nvinfo : EIATTR_COOP_GROUP_MASK_REGIDS
	.align		4
.L_27:
        /*0040*/ 	.byte	0x04, 0x29
        /*0042*/ 	.short	(.L_29 - .L_28)


	//   ....[0]....
.L_28:
        /*0044*/ 	.word	0xffffffff


	//   ....[1]....
        /*0048*/ 	.word	0xffffffff


	//   ....[2]....
        /*004c*/ 	.word	0xffffffff


	//   ....[3]....
        /*0050*/ 	.word	0xffffffff


	//   ....[4]....
        /*0054*/ 	.word	0xffffffff


	//----- nvinfo : EIATTR_COOP_GROUP_INSTR_OFFSETS
	.align		4
.L_29:
        /*0058*/ 	.byte	0x04, 0x28
        /*005a*/ 	.short	(.L_31 - .L_30)


	//   ....[0]....
.L_30:
        /*005c*/ 	.word	0x00000060


	//   ....[1]....
        /*0060*/ 	.word	0x00000070


	//   ....[2]....
        /*0064*/ 	.word	0x00000130


	//   ....[3]....
        /*0068*/ 	.word	0x000003f0


	//   ....[4]....
        /*006c*/ 	.word	0x000010a0


	//----- nvinfo : EIATTR_REG_RECONFIG
	.align		4
.L_31:
        /*0070*/ 	.byte	0x01, 0x54
	.zero		2


	//----- nvinfo : EIATTR_SYSCALL_OFFSETS
	.align		4
        /*0074*/ 	.byte	0x04, 0x46
        /*0076*/ 	.short	(.L_33 - .L_32)


	//   ....[0]....
.L_32:
        /*0078*/ 	.word	0x00001260


	//----- nvinfo : EIATTR_MBARRIER_INSTR_OFFSETS
	.align		4
.L_33:
        /*007c*/ 	.byte	0x04, 0x39
        /*007e*/ 	.short	(.L_35 - .L_34)


	//   ....[0]....
.L_34:
        /*0080*/ 	.word	0x00000250
        /*0084*/ 	.word	0x000000ff
        /*0088*/ 	.word	0x00000000
        /*008c*/ 	.short	0x0100
        /*008e*/ 	.byte	0x08
	.zero		1


	//   ....[1]....
        /*0090*/ 	.word	0x00000260
        /*0094*/ 	.word	0x000000ff
        /*0098*/ 	.word	0x00000060
        /*009c*/ 	.short	0x0100
        /*009e*/ 	.byte	0x08
	.zero		1


	//   ....[2]....
        /*00a0*/ 	.word	0x00000270
        /*00a4*/ 	.word	0x000000ff
        /*00a8*/ 	.word	0x00000008
        /*00ac*/ 	.short	0x0100
        /*00ae*/ 	.byte	0x08
	.zero		1


	//   ....[3]....
        /*00b0*/ 	.word	0x00000280
        /*00b4*/ 	.word	0x000000ff
        /*00b8*/ 	.word	0x00000068
        /*00bc*/ 	.short	0x0100
        /*00be*/ 	.byte	0x08
	.zero		1


	//   ....[4]....
        /*00c0*/ 	.word	0x00000290
        /*00c4*/ 	.word	0x000000ff
        /*00c8*/ 	.word	0x00000010
        /*00cc*/ 	.short	0x0100
        /*00ce*/ 	.byte	0x08
	.zero		1


	//   ....[5]....
        /*00d0*/ 	.word	0x000002a0
        /*00d4*/ 	.word	0x000000ff
        /*00d8*/ 	.word	0x00000070
        /*00dc*/ 	.short	0x0100
        /*00de*/ 	.byte	0x08
	.zero		1


	//   ....[6]....
        /*00e0*/ 	.word	0x000002b0
        /*00e4*/ 	.word	0x000000ff
        /*00e8*/ 	.word	0x00000018
        /*00ec*/ 	.short	0x0100
        /*00ee*/ 	.byte	0x08
	.zero		1


	//   ....[7]....
        /*00f0*/ 	.word	0x000002c0
        /*00f4*/ 	.word	0x000000ff
        /*00f8*/ 	.word	0x00000078
        /*00fc*/ 	.short	0x0100
        /*00fe*/ 	.byte	0x08
	.zero		1


	//   ....[8]....
        /*0100*/ 	.word	0x000002d0
        /*0104*/ 	.word	0x000000ff
        /*0108*/ 	.word	0x00000020
        /*010c*/ 	.short	0x0100
        /*010e*/ 	.byte	0x08
	.zero		1


	//   ....[9]....
        /*0110*/ 	.word	0x000002e0
        /*0114*/ 	.word	0x000000ff
        /*0118*/ 	.word	0x00000080
        /*011c*/ 	.short	0x0100
        /*011e*/ 	.byte	0x08
	.zero		1


	//   ....[10]....
        /*0120*/ 	.word	0x000002f0
        /*0124*/ 	.word	0x000000ff
        /*0128*/ 	.word	0x00000028
        /*012c*/ 	.short	0x0100
        /*012e*/ 	.byte	0x08
	.zero		1


	//   ....[11]....
        /*0130*/ 	.word	0x00000300
        /*0134*/ 	.word	0x000000ff
        /*0138*/ 	.word	0x00000088
        /*013c*/ 	.short	0x0100
        /*013e*/ 	.byte	0x08
	.zero		1


	//   ....[12]....
        /*0140*/ 	.word	0x00000310
        /*0144*/ 	.word	0x000000ff
        /*0148*/ 	.word	0x00000030
        /*014c*/ 	.short	0x0100
        /*014e*/ 	.byte	0x08
	.zero		1


	//   ....[13]....
        /*0150*/ 	.word	0x00000320
        /*0154*/ 	.word	0x000000ff
        /*0158*/ 	.word	0x00000090
        /*015c*/ 	.short	0x0100
        /*015e*/ 	.byte	0x08
	.zero		1


	//   ....[14]....
        /*0160*/ 	.word	0x00000330
        /*0164*/ 	.word	0x000000ff
        /*0168*/ 	.word	0x00000038
        /*016c*/ 	.short	0x0100
        /*016e*/ 	.byte	0x08
	.zero		1


	//   ....[15]....
        /*0170*/ 	.word	0x00000340
        /*0174*/ 	.word	0x000000ff
        /*0178*/ 	.word	0x00000098
        /*017c*/ 	.short	0x0100
        /*017e*/ 	.byte	0x08
	.zero		1


	//   ....[16]....
        /*0180*/ 	.word	0x00000350
        /*0184*/ 	.word	0x000000ff
        /*0188*/ 	.word	0x00000040
        /*018c*/ 	.short	0x0100
        /*018e*/ 	.byte	0x08
	.zero		1


	//   ....[17]....
        /*0190*/ 	.word	0x00000360
        /*0194*/ 	.word	0x000000ff
        /*0198*/ 	.word	0x000000a0
        /*019c*/ 	.short	0x0100
        /*019e*/ 	.byte	0x08
	.zero		1


	//   ....[18]....
        /*01a0*/ 	.word	0x00000370
        /*01a4*/ 	.word	0x000000ff
        /*01a8*/ 	.word	0x00000048
        /*01ac*/ 	.short	0x0100
        /*01ae*/ 	.byte	0x08
	.zero		1


	//   ....[19]....
        /*01b0*/ 	.word	0x00000380
        /*01b4*/ 	.word	0x000000ff
        /*01b8*/ 	.word	0x000000a8
        /*01bc*/ 	.short	0x0100
        /*01be*/ 	.byte	0x08
	.zero		1


	//   ....[20]....
        /*01c0*/ 	.word	0x00000390
        /*01c4*/ 	.word	0x000000ff
        /*01c8*/ 	.word	0x00000050
        /*01cc*/ 	.short	0x0100
        /*01ce*/ 	.byte	0x08
	.zero		1


	//   ....[21]....
        /*01d0*/ 	.word	0x000003a0
        /*01d4*/ 	.word	0x000000ff
        /*01d8*/ 	.word	0x000000b0
        /*01dc*/ 	.short	0x0100
        /*01de*/ 	.byte	0x08
	.zero		1


	//   ....[22]....
        /*01e0*/ 	.word	0x000003b0
        /*01e4*/ 	.word	0x000000ff
        /*01e8*/ 	.word	0x00000058
        /*01ec*/ 	.short	0x0100
        /*01ee*/ 	.byte	0x08
	.zero		1


	//   ....[23]....
        /*01f0*/ 	.word	0x000003c0
        /*01f4*/ 	.word	0x000000ff
        /*01f8*/ 	.word	0x000000b8
        /*01fc*/ 	.short	0x0100
        /*01fe*/ 	.byte	0x08
	.zero		1


	//   ....[24]....
        /*0200*/ 	.word	0x00000660
        /*0204*/ 	.word	0x000000ff
        /*0208*/ 	.word	0x000000d0
        /*020c*/ 	.short	0x0100
        /*020e*/ 	.byte	0x06
	.zero		1


	//   ....[25]....
        /*0210*/ 	.word	0x000006c0
        /*0214*/ 	.word	0x000000ff
        /*0218*/ 	.word	0x000000d8
        /*021c*/ 	.short	0x0100
        /*021e*/ 	.byte	0x06
	.zero		1


	//   ....[26]....
        /*0220*/ 	.word	0x000012e0
        /*0224*/ 	.word	0x00000003
        /*0228*/ 	.word	0x00000000
        /*022c*/ 	.short	0x010a
        /*022e*/ 	.byte	0x3f
	.zero		1


	//   ....[27]....
        /*0230*/ 	.word	0x00001320
        /*0234*/ 	.word	0x00000003
        /*0238*/ 	.word	0x00000000
        /*023c*/ 	.short	0x010a
        /*023e*/ 	.byte	0x3f
	.zero		1


	//   ....[28]....
        /*0240*/ 	.word	0x00001920
        /*0244*/ 	.word	0x000000ff
        /*0248*/ 	.word	0x00000000
        /*024c*/ 	.short	0x010a
        /*024e*/ 	.byte	0x04
	.zero		1


	//   ....[29]....
        /*0250*/ 	.word	0x00001960
        /*0254*/ 	.word	0x000000ff
        /*0258*/ 	.word	0x00000000
        /*025c*/ 	.short	0x010a
        /*025e*/ 	.byte	0x04
	.zero		1


	//   ....[30]....
        /*0260*/ 	.word	0x00001e40
        /*0264*/ 	.word	0x000000ff
        /*0268*/ 	.word	0x00000000
        /*026c*/ 	.short	0x0101
        /*026e*/ 	.byte	0x04
	.zero		1


	//   ....[31]....
        /*0270*/ 	.word	0x00001ff0
        /*0274*/ 	.word	0x00000000
        /*0278*/ 	.word	0x00000000
        /*027c*/ 	.short	0x0101
        /*027e*/ 	.byte	0x3f
	.zero		1


	//   ....[32]....
        /*0280*/ 	.word	0x00009780
        /*0284*/ 	.word	0x0000000e
        /*0288*/ 	.word	0x00000060
        /*028c*/ 	.short	0x010a
        /*028e*/ 	.byte	0x3f
	.zero		1


	//   ....[33]....
        /*0290*/ 	.word	0x00009b00
        /*0294*/ 	.word	0x00000006
        /*0298*/ 	.word	0x000000d8
        /*029c*/ 	.short	0x0101
        /*029e*/ 	.byte	0x3f
	.zero		1


	//   ....[34]....
        /*02a0*/ 	.word	0x0000a230
        /*02a4*/ 	.word	0x00000007
        /*02a8*/ 	.word	0x00000000
        /*02ac*/ 	.short	0x010a
        /*02ae*/ 	.byte	0x3f
	.zero		1


	//   ....[35]....
        /*02b0*/ 	.word	0x0000a2b0
        /*02b4*/ 	.word	0x00000009
        /*02b8*/ 	.word	0x00000000
        /*02bc*/ 	.short	0x010a
        /*02be*/ 	.byte	0x3f
	.zero		1


	//   ....[36]....
        /*02c0*/ 	.word	0x0000a340
        /*02c4*/ 	.word	0x00000006
        /*02c8*/ 	.word	0x00000000
        /*02cc*/ 	.short	0x010a
        /*02ce*/ 	.byte	0x3f
	.zero		1


	//   ....[37]....
        /*02d0*/ 	.word	0x0000a3d0
        /*02d4*/ 	.word	0x00000009
        /*02d8*/ 	.word	0x00000000
        /*02dc*/ 	.short	0x010a
        /*02de*/ 	.byte	0x3f
	.zero		1


	//   ....[38]....
        /*02e0*/ 	.word	0x0000a460
        /*02e4*/ 	.word	0x00000006
        /*02e8*/ 	.word	0x00000000
        /*02ec*/ 	.short	0x010a
        /*02ee*/ 	.byte	0x3f
	.zero		1


	//   ....[39]....
        /*02f0*/ 	.word	0x0000a4f0
        /*02f4*/ 	.word	0x00000009
        /*02f8*/ 	.word	0x00000000
        /*02fc*/ 	.short	0x010a
        /*02fe*/ 	.byte	0x3f
	.zero		1


	//   ....[40]....
        /*0300*/ 	.word	0x0000a580
        /*0304*/ 	.word	0x00000006
        /*0308*/ 	.word	0x00000000
        /*030c*/ 	.short	0x010a
        /*030e*/ 	.byte	0x3f
	.zero		1


	//   ....[41]....
        /*0310*/ 	.word	0x0000a610
        /*0314*/ 	.word	0x00000009
        /*0318*/ 	.word	0x00000000
        /*031c*/ 	.short	0x010a
        /*031e*/ 	.byte	0x3f
	.zero		1


	//   ....[42]....
        /*0320*/ 	.word	0x0000a6a0
        /*0324*/ 	.word	0x00000006
        /*0328*/ 	.word	0x00000000
        /*032c*/ 	.short	0x010a
        /*032e*/ 	.byte	0x3f
	.zero		1


	//   ....[43]....
        /*0330*/ 	.word	0x0000a730
        /*0334*/ 	.word	0x00000009
        /*0338*/ 	.word	0x00000000
        /*033c*/ 	.short	0x010a
        /*033e*/ 	.byte	0x3f
	.zero		1


	//   ....[44]....
        /*0340*/ 	.word	0x0000a7c0
        /*0344*/ 	.word	0x00000006
        /*0348*/ 	.word	0x00000000
        /*034c*/ 	.short	0x010a
        /*034e*/ 	.byte	0x3f
	.zero		1


	//   ....[45]....
        /*0350*/ 	.word	0x0000a850
        /*0354*/ 	.word	0x00000003
        /*0358*/ 	.word	0x00000000
        /*035c*/ 	.short	0x010a
        /*035e*/ 	.byte	0x3f
	.zero		1


	//   ....[46]....
        /*0360*/ 	.word	0x0000a8b0
        /*0364*/ 	.word	0x00000003
        /*0368*/ 	.word	0x00000000
        /*036c*/ 	.short	0x010a
        /*036e*/ 	.byte	0x3f
	.zero		1


	//   ....[47]....
        /*0370*/ 	.word	0x0000a910
        /*0374*/ 	.word	0x00000005
        /*0378*/ 	.word	0x00000000
        /*037c*/ 	.short	0x010a
        /*037e*/ 	.byte	0x3f
	.zero		1


	//   ....[48]....
        /*0380*/ 	.word	0x0000a9e0
        /*0384*/ 	.word	0x0000000e
        /*0388*/ 	.word	0x00000060
        /*038c*/ 	.short	0x010a
        /*038e*/ 	.byte	0x3f
	.zero		1


	//   ....[49]....
        /*0390*/ 	.word	0x0000aab0
        /*0394*/ 	.word	0x00000007
        /*0398*/ 	.word	0x00000000
        /*039c*/ 	.short	0x010a
        /*039e*/ 	.byte	0x3f
	.zero		1


	//   ....[50]....
        /*03a0*/ 	.word	0x0000ab00
        /*03a4*/ 	.word	0x00000009
        /*03a8*/ 	.word	0x00000000
        /*03ac*/ 	.short	0x010a
        /*03ae*/ 	.byte	0x3f
	.zero		1


	//   ....[51]....
        /*03b0*/ 	.word	0x0000ab50
        /*03b4*/ 	.word	0x00000006
        /*03b8*/ 	.word	0x00000000
        /*03bc*/ 	.short	0x010a
        /*03be*/ 	.byte	0x3f
	.zero		1


	//   ....[52]....
        /*03c0*/ 	.word	0x0000aba0
        /*03c4*/ 	.word	0x00000009
        /*03c8*/ 	.word	0x00000000
        /*03cc*/ 	.short	0x010a
        /*03ce*/ 	.byte	0x3f
	.zero		1


	//   ....[53]....
        /*03d0*/ 	.word	0x0000abf0
        /*03d4*/ 	.word	0x00000006
        /*03d8*/ 	.word	0x00000000
        /*03dc*/ 	.short	0x010a
        /*03de*/ 	.byte	0x3f
	.zero		1


	//   ....[54]....
        /*03e0*/ 	.word	0x0000ac40
        /*03e4*/ 	.word	0x00000009
        /*03e8*/ 	.word	0x00000000
        /*03ec*/ 	.short	0x010a
        /*03ee*/ 	.byte	0x3f
	.zero		1


	//   ....[55]....
        /*03f0*/ 	.word	0x0000ac90
        /*03f4*/ 	.word	0x00000006
        /*03f8*/ 	.word	0x00000000
        /*03fc*/ 	.short	0x010a
        /*03fe*/ 	.byte	0x3f
	.zero		1


	//   ....[56]....
        /*0400*/ 	.word	0x0000ace0
        /*0404*/ 	.word	0x00000009
        /*0408*/ 	.word	0x00000000
        /*040c*/ 	.short	0x010a
        /*040e*/ 	.byte	0x3f
	.zero		1


	//   ....[57]....
        /*0410*/ 	.word	0x0000ad30
        /*0414*/ 	.word	0x00000006
        /*0418*/ 	.word	0x00000000
        /*041c*/ 	.short	0x010a
        /*041e*/ 	.byte	0x3f
	.zero		1


	//   ....[58]....
        /*0420*/ 	.word	0x0000ad80
        /*0424*/ 	.word	0x00000009
        /*0428*/ 	.word	0x00000000
        /*042c*/ 	.short	0x010a
        /*042e*/ 	.byte	0x3f
	.zero		1


	//   ....[59]....
        /*0430*/ 	.word	0x0000add0
        /*0434*/ 	.word	0x00000006
        /*0438*/ 	.word	0x00000000
        /*043c*/ 	.short	0x010a
        /*043e*/ 	.byte	0x3f
	.zero		1


	//----- nvinfo : EIATTR_NUM_MBARRIERS
	.align		4
.L_35:
        /*0440*/ 	.byte	0x03, 0x38
        /*0442*/ 	.short	0x001a


	//----- nvinfo : EIATTR_EXIT_INSTR_OFFSETS
	.align		4
        /*0444*/ 	.byte	0x04, 0x1c
        /*0446*/ 	.short	(.L_37 - .L_36)


	//   ....[0]....
.L_36:
        /*0448*/ 	.word	0x00000710


	//   ....[1]....
        /*044c*/ 	.word	0x00000fd0


	//   ....[2]....
        /*0450*/ 	.word	0x00008df0


	//   ....[3]....
        /*0454*/ 	.word	0x00009420


	//   ....[4]....
        /*0458*/ 	.word	0x0000a8a0


	//----- nvinfo : EIATTR_MAX_THREADS
	.align		4
.L_37:
        /*045c*/ 	.byte	0x04, 0x05
        /*045e*/ 	.short	(.L_39 - .L_38)
.L_38:
        /*0460*/ 	.word	0x00000180
        /*0464*/ 	.word	0x00000001
        /*0468*/ 	.word	0x00000001


	//----- nvinfo : EIATTR_CRS_STACK_SIZE
	.align		4
.L_39:
        /*046c*/ 	.byte	0x04, 0x1e
        /*046e*/ 	.short	(.L_41 - .L_40)
.L_40:
        /*0470*/ 	.word	0x00000000


	//----- nvinfo : EIATTR_CBANK_PARAM_SIZE
	.align		4
.L_41:
        /*0474*/ 	.byte	0x03, 0x19
        /*0476*/ 	.short	0x0470


	//----- nvinfo : EIATTR_PARAM_CBANK
	.align		4
        /*0478*/ 	.byte	0x04, 0x0a
        /*047a*/ 	.short	(.L_43 - .L_42)
	.align		4
.L_42:
        /*047c*/ 	.word	index@(.nv.constant0._ZN7cutlass13device_kernelINS_4gemm6kernel13GemmUniversalIN4cute5tupleIJiiiiEEENS1_10collective13CollectiveMmaINS1_34MainloopSm90TmaGmmaWarpSpecializedILi12ENS5_IJNS4_1CILi1EEESB_SB_EEENS1_35KernelTmaWarpSpecializedCooperativeEEENS5_IJNSA_ILi512EEENSA_ILi48EEENSA_ILi16EEEEEENS_6half_tENS5_IJlSB_lEEESJ_SK_NS4_8TiledMMAINS4_8MMA_AtomIJNS4_4SM904GMMA25MMA_64x16x16_F32F16F16_SSILNSO_5MajorE0ELSQ_0ELNSO_7ScaleInE1ELSR_1EEEEEENS4_6LayoutINS5_IJNSA_ILi2EEESB_SB_EEENS5_IJSB_NSA_ILi0EEESX_EEEEENS5_IJNS4_10UnderscoreES10_S10_EEEEENS4_13SM90_TMA_LOADENS4_14ComposedLayoutINS4_7SwizzleILi1ELi4ELi3EEENS4_18smem_ptr_flag_bitsILi16EEENSU_INS5_IJNSA_ILi8EEESH_EEENS5_IJSH_SB_EEEEEEEvNS4_8identityES13_S1D_vS1E_EENS_8epilogue10collective6detail29Sm90TmaWarpSpecializedAdapterINS1H_15DefaultEpilogueISJ_SK_SK_NS1G_6thread17LinearCombinationISJ_Li1EffLNS1L_9ScaleType4KindE0ELNS_15FloatRoundStyleE2ESJ_EENS1_15EpilogueDefaultEEEEEvvEEEEvNT_6ParamsE)
        /*0480*/ 	.short	0x0210
        /*0482*/ 	.short	0x0470


	//----- nvinfo : EIATTR_SW_WAR
	.align		4
.L_43:
        /*0484*/ 	.byte	0x04, 0x36
        /*0486*/ 	.short	(.L_45 - .L_44)
.L_44:
        /*0488*/ 	.word	0x00000008
.L_45:


//--------------------- .nv.callgraph             --------------------------
	.section	.nv.callgraph,"",@"SHT_CUDA_CALLGRAPH"
	.align	4
	.sectionentsize	8
	.align		4
        /*0000*/ 	.word	0x00000000
	.align		4
        /*0004*/ 	.word	0xffffffff
	.align		4
        /*0008*/ 	.word	index@(_ZN7cutlass13device_kernelINS_4gemm6kernel13GemmUniversalIN4cute5tupleIJiiiiEEENS1_10collective13CollectiveMmaINS1_34MainloopSm90TmaGmmaWarpSpecializedILi12ENS5_IJNS4_1CILi1EEESB_SB_EEENS1_35KernelTmaWarpSpecializedCooperativeEEENS5_IJNSA_ILi512EEENSA_ILi48EEENSA_ILi16EEEEEENS_6half_tENS5_IJlSB_lEEESJ_SK_NS4_8TiledMMAINS4_8MMA_AtomIJNS4_4SM904GMMA25MMA_64x16x16_F32F16F16_SSILNSO_5MajorE0ELSQ_0ELNSO_7ScaleInE1ELSR_1EEEEEENS4_6LayoutINS5_IJNSA_ILi2EEESB_SB_EEENS5_IJSB_NSA_ILi0EEESX_EEEEENS5_IJNS4_10UnderscoreES10_S10_EEEEENS4_13SM90_TMA_LOADENS4_14ComposedLayoutINS4_7SwizzleILi1ELi4ELi3EEENS4_18smem_ptr_flag_bitsILi16EEENSU_INS5_IJNSA_ILi8EEESH_EEENS5_IJSH_SB_EEEEEEEvNS4_8identityES13_S1D_vS1E_EENS_8epilogue10collective6detail29Sm90TmaWarpSpecializedAdapterINS1H_15DefaultEpilogueISJ_SK_SK_NS1G_6thread17LinearCombinationISJ_Li1EffLNS1L_9ScaleType4KindE0ELNS_15FloatRoundStyleE2ESJ_EENS1_15EpilogueDefaultEEEEEvvEEEEvNT_6ParamsE)
	.align		4
        /*000c*/ 	.word	index@(__assertfail)
	.align		4
        /*0010*/ 	.word	0x00000000
	.align		4
        /*0014*/ 	.word	0xfffffffe
	.align		4
        /*0018*/ 	.word	0x00000000
	.align		4
        /*001c*/ 	.word	0xfffffffd
	.align		4
        /*0020*/ 	.word	0x00000000
	.align		4
        /*0024*/ 	.word	0xfffffffc


//--------------------- .nv.constant4             --------------------------
	.section	.nv.constant4,"a",@progbits
	.align	8
	.align		8
.nv.constant4:
        /*0000*/ 	.dword	__assertfail
	.align		8
        /*0008*/ 	.dword	__unnamed_1
	.align		8
        /*0010*/ 	.dword	_ZN39_INTERNAL_d4207e64_4_k_cu_5bddd03f_52844cuda3std3__45__cpo5beginE
	.align		8
        /*0018*/ 	.dword	_ZN39_INTERNAL_d4207e64_4_k_cu_5bddd03f_52844cuda3std3__45__cpo3endE
	.align		8
        /*0020*/ 	.dword	_ZN39_INTERNAL_d4207e64_4_k_cu_5bddd03f_52844cuda3std3__45__cpo6cbeginE
	.align		8
        /*0028*/ 	.dword	_ZN39_INTERNAL_d4207e64_4_k_cu_5bddd03f_52844cuda3std3__45__cpo4cendE
	.align		8
        /*0030*/ 	.dword	_ZN39_INTERNAL_d4207e64_4_k_cu_5bddd03f_52844cuda3std3__441_GLOBAL__N__d4207e64_4_k_cu_5bddd03f_52846ignoreE
	.align		8
        /*0038*/ 	.dword	_ZN39_INTERNAL_d4207e64_4_k_cu_5bddd03f_52844cuda3std3__419piecewise_constructE
	.align		8
        /*0040*/ 	.dword	_ZN39_INTERNAL_d4207e64_4_k_cu_5bddd03f_52844cuda3std3__48in_placeE
	.align		8
        /*0048*/ 	.dword	_ZN39_INTERNAL_d4207e64_4_k_cu_5bddd03f_52844cuda3std6ranges3__45__cpo4swapE
	.align		8
        /*0050*/ 	.dword	_ZN39_INTERNAL_d4207e64_4_k_cu_5bddd03f_52844cuda3std6ranges3__45__cpo9iter_moveE
	.align		8
        /*0058*/ 	.dword	_ZN39_INTERNAL_d4207e64_4_k_cu_5bddd03f_52844cute7productE
	.align		8
        /*0060*/ 	.dword	_ZN39_INTERNAL_d4207e64_4_k_cu_5bddd03f_52844cute1_E
	.align		8
        /*0068*/ 	.dword	$str$22
	.align		8
        /*0070*/ 	.dword	$str$23


//--------------------- .text._ZN7cutlass13device_kernelINS_4gemm6kernel13GemmUniversalIN4cute5tupleIJiiiiEEENS1_10collective13CollectiveMmaINS1_34MainloopSm90TmaGmmaWarpSpecializedILi12ENS5_IJNS4_1CILi1EEESB_SB_EEENS1_35KernelTmaWarpSpecializedCooperativeEEENS5_IJNSA_ILi512EEENSA_ILi48EEENSA_ILi16EEEEEENS_6half_tENS5_IJlSB_lEEESJ_SK_NS4_8TiledMMAINS4_8MMA_AtomIJNS4_4SM904GMMA25MMA_64x16x16_F32F16F16_SSILNSO_5MajorE0ELSQ_0ELNSO_7ScaleInE1ELSR_1EEEEEENS4_6LayoutINS5_IJNSA_ILi2EEESB_SB_EEENS5_IJSB_NSA_ILi0EEESX_EEEEENS5_IJNS4_10UnderscoreES10_S10_EEEEENS4_13SM90_TMA_LOADENS4_14ComposedLayoutINS4_7SwizzleILi1ELi4ELi3EEENS4_18smem_ptr_flag_bitsILi16EEENSU_INS5_IJNSA_ILi8EEESH_EEENS5_IJSH_SB_EEEEEEEvNS4_8identityES13_S1D_vS1E_EENS_8epilogue10collective6detail29Sm90TmaWarpSpecializedAdapterINS1H_15DefaultEpilogueISJ_SK_SK_NS1G_6thread17LinearCombinationISJ_Li1EffLNS1L_9ScaleType4KindE0ELNS_15FloatRoundStyleE2ESJ_EENS1_15EpilogueDefaultEEEEEvvEEEEvNT_6ParamsE --------------------------
	.section	.text._ZN7cutlass13device_kernelINS_4gemm6kernel13GemmUniversalIN4cute5tupleIJiiiiEEENS1_10collective13CollectiveMmaINS1_34MainloopSm90TmaGmmaWarpSpecializedILi12ENS5_IJNS4_1CILi1EEESB_SB_EEENS1_35KernelTmaWarpSpecializedCooperativeEEENS5_IJNSA_ILi512EEENSA_ILi48EEENSA_ILi16EEEEEENS_6half_tENS5_IJlSB_lEEESJ_SK_NS4_8TiledMMAINS4_8MMA_AtomIJNS4_4SM904GMMA25MMA_64x16x16_F32F16F16_SSILNSO_5MajorE0ELSQ_0ELNSO_7ScaleInE1ELSR_1EEEEEENS4_6LayoutINS5_IJNSA_ILi2EEESB_SB_EEENS5_IJSB_NSA_ILi0EEESX_EEEEENS5_IJNS4_10UnderscoreES10_S10_EEEEENS4_13SM90_TMA_LOADENS4_14ComposedLayoutINS4_7SwizzleILi1ELi4ELi3EEENS4_18smem_ptr_flag_bitsILi16EEENSU_INS5_IJNSA_ILi8EEESH_EEENS5_IJSH_SB_EEEEEEEvNS4_8identityES13_S1D_vS1E_EENS_8epilogue10collective6detail29Sm90TmaWarpSpecializedAdapterINS1H_15DefaultEpilogueISJ_SK_SK_NS1G_6thread17LinearCombinationISJ_Li1EffLNS1L_9ScaleType4KindE0ELNS_15FloatRoundStyleE2ESJ_EENS1_15EpilogueDefaultEEEEEvvEEEEvNT_6ParamsE,"ax",@progbits
	.align	128
.text._ZN7cutlass13device_kernelINS_4gemm6kernel13GemmUniversalIN4cute5tupleIJiiiiEEENS1_10collective13CollectiveMmaINS1_34MainloopSm90TmaGmmaWarpSpecializedILi12ENS5_IJNS4_1CILi1EEESB_SB_EEENS1_35KernelTmaWarpSpecializedCooperativeEEENS5_IJNSA_ILi512EEENSA_ILi48EEENSA_ILi16EEEEEENS_6half_tENS5_IJlSB_lEEESJ_SK_NS4_8TiledMMAINS4_8MMA_AtomIJNS4_4SM904GMMA25MMA_64x16x16_F32F16F16_SSILNSO_5MajorE0ELSQ_0ELNSO_7ScaleInE1ELSR_1EEEEEENS4_6LayoutINS5_IJNSA_ILi2EEESB_SB_EEENS5_IJSB_NSA_ILi0EEESX_EEEEENS5_IJNS4_10UnderscoreES10_S10_EEEEENS4_13SM90_TMA_LOADENS4_14ComposedLayoutINS4_7SwizzleILi1ELi4ELi3EEENS4_18smem_ptr_flag_bitsILi16EEENSU_INS5_IJNSA_ILi8EEESH_EEENS5_IJSH_SB_EEEEEEEvNS4_8identityES13_S1D_vS1E_EENS_8epilogue10collective6detail29Sm90TmaWarpSpecializedAdapterINS1H_15DefaultEpilogueISJ_SK_SK_NS1G_6thread17LinearCombinationISJ_Li1EffLNS1L_9ScaleType4KindE0ELNS_15FloatRoundStyleE2ESJ_EENS1_15EpilogueDefaultEEEEEvvEEEEvNT_6ParamsE:
        .type           _ZN7cutlass13device_kernelINS_4gemm6kernel13GemmUniversalIN4cute5tupleIJiiiiEEENS1_10collective13CollectiveMmaINS1_34MainloopSm90TmaGmmaWarpSpecializedILi12ENS5_IJNS4_1CILi1EEESB_SB_EEENS1_35KernelTmaWarpSpecializedCooperativeEEENS5_IJNSA_ILi512EEENSA_ILi48EEENSA_ILi16EEEEEENS_6half_tENS5_IJlSB_lEEESJ_SK_NS4_8TiledMMAINS4_8MMA_AtomIJNS4_4SM904GMMA25MMA_64x16x16_F32F16F16_SSILNSO_5MajorE0ELSQ_0ELNSO_7ScaleInE1ELSR_1EEEEEENS4_6LayoutINS5_IJNSA_ILi2EEESB_SB_EEENS5_IJSB_NSA_ILi0EEESX_EEEEENS5_IJNS4_10UnderscoreES10_S10_EEEEENS4_13SM90_TMA_LOADENS4_14ComposedLayoutINS4_7SwizzleILi1ELi4ELi3EEENS4_18smem_ptr_flag_bitsILi16EEENSU_INS5_IJNSA_ILi8EEESH_EEENS5_IJSH_SB_EEEEEEEvNS4_8identityES13_S1D_vS1E_EENS_8epilogue10collective6detail29Sm90TmaWarpSpecializedAdapterINS1H_15DefaultEpilogueISJ_SK_SK_NS1G_6thread17LinearCombinationISJ_Li1EffLNS1L_9ScaleType4KindE0ELNS_15FloatRoundStyleE2ESJ_EENS1_15EpilogueDefaultEEEEEvvEEEEvNT_6ParamsE,@function
        .size           _ZN7cutlass13device_kernelINS_4gemm6kernel13GemmUniversalIN4cute5tupleIJiiiiEEENS1_10collective13CollectiveMmaINS1_34MainloopSm90TmaGmmaWarpSpecializedILi12ENS5_IJNS4_1CILi1EEESB_SB_EEENS1_35KernelTmaWarpSpecializedCooperativeEEENS5_IJNSA_ILi512EEENSA_ILi48EEENSA_ILi16EEEEEENS_6half_tENS5_IJlSB_lEEESJ_SK_NS4_8TiledMMAINS4_8MMA_AtomIJNS4_4SM904GMMA25MMA_64x16x16_F32F16F16_SSILNSO_5MajorE0ELSQ_0ELNSO_7ScaleInE1ELSR_1EEEEEENS4_6LayoutINS5_IJNSA_ILi2EEESB_SB_EEENS5_IJSB_NSA_ILi0EEESX_EEEEENS5_IJNS4_10UnderscoreES10_S10_EEEEENS4_13SM90_TMA_LOADENS4_14ComposedLayoutINS4_7SwizzleILi1ELi4ELi3EEENS4_18smem_ptr_flag_bitsILi16EEENSU_INS5_IJNSA_ILi8EEESH_EEENS5_IJSH_SB_EEEEEEEvNS4_8identityES13_S1D_vS1E_EENS_8epilogue10collective6detail29Sm90TmaWarpSpecializedAdapterINS1H_15DefaultEpilogueISJ_SK_SK_NS1G_6thread17LinearCombinationISJ_Li1EffLNS1L_9ScaleType4KindE0ELNS_15FloatRoundStyleE2ESJ_EENS1_15EpilogueDefaultEEEEEvvEEEEvNT_6ParamsE,(.L_x_263 - _ZN7cutlass13device_kernelINS_4gemm6kernel13GemmUniversalIN4cute5tupleIJiiiiEEENS1_10collective13CollectiveMmaINS1_34MainloopSm90TmaGmmaWarpSpecializedILi12ENS5_IJNS4_1CILi1EEESB_SB_EEENS1_35KernelTmaWarpSpecializedCooperativeEEENS5_IJNSA_ILi512EEENSA_ILi48EEENSA_ILi16EEEEEENS_6half_tENS5_IJlSB_lEEESJ_SK_NS4_8TiledMMAINS4_8MMA_AtomIJNS4_4SM904GMMA25MMA_64x16x16_F32F16F16_SSILNSO_5MajorE0ELSQ_0ELNSO_7ScaleInE1ELSR_1EEEEEENS4_6LayoutINS5_IJNSA_ILi2EEESB_SB_EEENS5_IJSB_NSA_ILi0EEESX_EEEEENS5_IJNS4_10UnderscoreES10_S10_EEEEENS4_13SM90_TMA_LOADENS4_14ComposedLayoutINS4_7SwizzleILi1ELi4ELi3EEENS4_18smem_ptr_flag_bitsILi16EEENSU_INS5_IJNSA_ILi8EEESH_EEENS5_IJSH_SB_EEEEEEEvNS4_8identityES13_S1D_vS1E_EENS_8epilogue10collective6detail29Sm90TmaWarpSpecializedAdapterINS1H_15DefaultEpilogueISJ_SK_SK_NS1G_6thread17LinearCombinationISJ_Li1EffLNS1L_9ScaleType4KindE0ELNS_15FloatRoundStyleE2ESJ_EENS1_15EpilogueDefaultEEEEEvvEEEEvNT_6ParamsE)
        .other          _ZN7cutlass13device_kernelINS_4gemm6kernel13GemmUniversalIN4cute5tupleIJiiiiEEENS1_10collective13CollectiveMmaINS1_34MainloopSm90TmaGmmaWarpSpecializedILi12ENS5_IJNS4_1CILi1EEESB_SB_EEENS1_35KernelTmaWarpSpecializedCooperativeEEENS5_IJNSA_ILi512EEENSA_ILi48EEENSA_ILi16EEEEEENS_6half_tENS5_IJlSB_lEEESJ_SK_NS4_8TiledMMAINS4_8MMA_AtomIJNS4_4SM904GMMA25MMA_64x16x16_F32F16F16_SSILNSO_5MajorE0ELSQ_0ELNSO_7ScaleInE1ELSR_1EEEEEENS4_6LayoutINS5_IJNSA_ILi2EEESB_SB_EEENS5_IJSB_NSA_ILi0EEESX_EEEEENS5_IJNS4_10UnderscoreES10_S10_EEEEENS4_13SM90_TMA_LOADENS4_14ComposedLayoutINS4_7SwizzleILi1ELi4ELi3EEENS4_18smem_ptr_flag_bitsILi16EEENSU_INS5_IJNSA_ILi8EEESH_EEENS5_IJSH_SB_EEEEEEEvNS4_8identityES13_S1D_vS1E_EENS_8epilogue10collective6detail29Sm90TmaWarpSpecializedAdapterINS1H_15DefaultEpilogueISJ_SK_SK_NS1G_6thread17LinearCombinationISJ_Li1EffLNS1L_9ScaleType4KindE0ELNS_15FloatRoundStyleE2ESJ_EENS1_15EpilogueDefaultEEEEEvvEEEEvNT_6ParamsE,@"STO_CUDA_ENTRY STV_DEFAULT"
_ZN7cutlass13device_kernelINS_4gemm6kernel13GemmUniversalIN4cute5tupleIJiiiiEEENS1_10collective13CollectiveMmaINS1_34MainloopSm90TmaGmmaWarpSpecializedILi12ENS5_IJNS4_1CILi1EEESB_SB_EEENS1_35KernelTmaWarpSpecializedCooperativeEEENS5_IJNSA_ILi512EEENSA_ILi48EEENSA_ILi16EEEEEENS_6half_tENS5_IJlSB_lEEESJ_SK_NS4_8TiledMMAINS4_8MMA_AtomIJNS4_4SM904GMMA25MMA_64x16x16_F32F16F16_SSILNSO_5MajorE0ELSQ_0ELNSO_7ScaleInE1ELSR_1EEEEEENS4_6LayoutINS5_IJNSA_ILi2EEESB_SB_EEENS5_IJSB_NSA_ILi0EEESX_EEEEENS5_IJNS4_10UnderscoreES10_S10_EEEEENS4_13SM90_TMA_LOADENS4_14ComposedLayoutINS4_7SwizzleILi1ELi4ELi3EEENS4_18smem_ptr_flag_bitsILi16EEENSU_INS5_IJNSA_ILi8EEESH_EEENS5_IJSH_SB_EEEEEEEvNS4_8identityES13_S1D_vS1E_EENS_8epilogue10collective6detail29Sm90TmaWarpSpecializedAdapterINS1H_15DefaultEpilogueISJ_SK_SK_NS1G_6thread17LinearCombinationISJ_Li1EffLNS1L_9ScaleType4KindE0ELNS_15FloatRoundStyleE2ESJ_EENS1_15EpilogueDefaultEEEEEvvEEEEvNT_6ParamsE:
[----:B------:R-:W0:Y:S01]  /*0000*/  LDC R1, c[0x0][0x28] ;  /* 0x00000a00ff017b82 */ /* 0x000e220000000800 */
[----:B------:R-:W1:Y:S01]  /*0010*/  S2R R18, SR_TID.X ;  /* 0x0000000000127919 */ /* 0x000e620000002100 */
[----:B------:R-:W-:Y:S01]  /*0020*/  ELECT P0, URZ, PT ;  /* 0x00000000003f782f */ /* 0x000fe20003800000 */
[----:B------:R-:W-:Y:S01]  /*0030*/  BSSY B0, `(.L_x_0) ;  /* 0x000000f000007945 */ /* 0x000fe20003800000 */
[--C-:B-1----:R-:W-:Y:S02]  /*0040*/  SHF.R.U32.HI R0, RZ, 0x5, R18.reuse ;  /* 0x00000005ff007819 */ /* 0x102fe40000011612 */
[----:B------:R-:W-:-:S03]  /*0050*/  SHF.R.U32.HI R22, RZ, 0x7, R18 ;  /* 0x00000007ff167819 */ /* 0x000fc60000011612 */
[----:B------:R-:W1:Y:S04]  /*0060*/  SHFL.IDX PT, R5, R0, RZ, 0x1f ;  /* 0x00001fff00057589 */ /* 0x000e6800000e0000 */
[----:B------:R2:W3:Y:S01]  /*0070*/  SHFL.IDX PT, R8, R22, RZ, 0x1f ;  /* 0x00001fff16087589 */ /* 0x0004e200000e0000 */
[----:B-1----:R-:W-:-:S13]  /*0080*/  ISETP.NE.OR P0, PT, R5, RZ, !P0 ;  /* 0x000000ff0500720c */ /* 0x002fda0004705670 */
[----:B0-23--:R-:W-:Y:S05]  /*0090*/  @P0 BRA `(.L_x_1) ;  /* 0x0000000000200947 */ /* 0x00dfea0003800000 */
[----:B------:R-:W-:Y:S02]  /*00a0*/  ULDC.64 UR4, c[0x0][0x198] ;  /* 0x0000660000047ab9 */ /* 0x000fe40000000a00 */
[----:B------:R-:W-:Y:S02]  /*00b0*/  UIADD3 UR6, UP0, UR4, 0xf0, URZ ;  /* 0x000000f004067890 */ /* 0x000fe4000ff1e03f */
[----:B------:R-:W-:Y:S02]  /*00c0*/  UIADD3 UR4, UP1, UR4, 0x1f0, URZ ;  /* 0x000001f004047890 */ /* 0x000fe4000ff3e03f */
[----:B------:R-:W-:Y:S02]  /*00d0*/  UIADD3.X UR7, URZ, UR5, URZ, UP0, !UPT ;  /* 0x000000053f077290 */ /* 0x000fe400087fe43f */
[----:B------:R-:W-:-:S07]  /*00e0*/  UIADD3.X UR5, URZ, UR5, URZ, UP1, !UPT ;  /* 0x000000053f057290 */ /* 0x000fce0008ffe43f */
[----:B------:R0:W-:Y:S02]  /*00f0*/  UTMACCTL.PF [UR6] ;  /* 0x00000000060079b9 */ /* 0x0001e40008040000 */
[----:B------:R0:W-:Y:S02]  /*0100*/  UTMACCTL.PF [UR4] ;  /* 0x00000000040079b9 */ /* 0x0001e40008040000 */
[----:B0-----:R-:W-:Y:S01]  /*0110*/  NOP ;  /* 0x0000000000007918 */ /* 0x001fe20000000000 */
.L_x_1:
[----:B------:R-:W-:Y:S05]  /*0120*/  BSYNC B0 ;  /* 0x0000000000007941 */ /* 0x000fea0003800000 */
.L_x_0:
[----:B------:R-:W0:Y:S02]  /*0130*/  SHFL.IDX PT, R2, R0, RZ, 0x1f ;  /* 0x00001fff00027589 */ /* 0x000e2400000e0000 */
[----:B0-----:R-:W-:-:S13]  /*0140*/  ISETP.NE.AND P0, PT, R2, RZ, PT ;  /* 0x000000ff0200720c */ /* 0x001fda0003f05270 */
[----:B------:R-:W-:Y:S05]  /*0150*/  @P0 BRA `(.L_x_2) ;  /* 0x0000000000a40947 */ /* 0x000fea0003800000 */
[----:B------:R-:W-:Y:S01]  /*0160*/  ELECT P0, URZ, PT ;  /* 0x00000000003f782f */ /* 0x000fe20003800000 */
[----:B------:R-:W-:-:S12]  /*0170*/  BSSY B0, `(.L_x_2) ;  /* 0x0000027000007945 */ /* 0x000fd80003800000 */
[----:B------:R-:W-:Y:S05]  /*0180*/  @!P0 BRA `(.L_x_3) ;  /* 0x0000000000948947 */ /* 0x000fea0003800000 */
[----:B------:R-:W0:Y:S01]  /*0190*/  S2UR UR8, SR_CgaCtaId ;  /* 0x00000000000879c3 */ /* 0x000e220000008800 */
[----:B------:R-:W-:Y:S01]  /*01a0*/  UMOV UR4, 0x400 ;  /* 0x0000040000047882 */ /* 0x000fe20000000000 */
[----:B------:R-:W-:Y:S01]  /*01b0*/  UMOV UR5, 0x1 ;  /* 0x0000000100057882 */ /* 0x000fe20000000000 */
[----:B------:R-:W-:Y:S02]  /*01c0*/  UMOV UR6, 0x100 ;  /* 0x0000010000067882 */ /* 0x000fe40000000000 */
[----:B------:R-:W-:-:S04]  /*01d0*/  UIADD3 UR6, -UR6, 0x100000, URZ ;  /* 0x0010000006067890 */ /* 0x000fc8000fffe13f */
[----:B------:R-:W-:Y:S02]  /*01e0*/  USHF.L.U32 UR7, UR6, 0xb, URZ ;  /* 0x0000000b06077899 */ /* 0x000fe4000800063f */
[----:B------:R-:W-:Y:S02]  /*01f0*/  USHF.L.U32 UR6, UR6, 0x1, URZ ;  /* 0x0000000106067899 */ /* 0x000fe4000800063f */
[----:B0-----:R-:W-:Y:S02]  /*0200*/  ULEA UR8, UR8, UR4, 0x18 ;  /* 0x0000000408087291 */ /* 0x001fe4000f8ec03f */
[----:B------:R-:W-:-:S04]  /*0210*/  UIADD3 UR4, -UR5, 0x100000, URZ ;  /* 0x0010000005047890 */ /* 0x000fc8000fffe13f */
[----:B------:R-:W-:Y:S02]  /*0220*/  USHF.L.U32 UR5, UR4, 0xb, URZ ;  /* 0x0000000b04057899 */ /* 0x000fe4000800063f */
[----:B------:R-:W-:Y:S01]  /*0230*/  USHF.L.U32 UR4, UR4, 0x1, URZ ;  /* 0x0000000104047899 */ /* 0x000fe2000800063f */
[----:B------:R-:W0:Y:S11]  /*0240*/  FENCE.VIEW.ASYNC.S ;  /* 0x00000000000073c6 */ /* 0x000e360000000000 */
[----:B0-----:R0:W1:Y:S01]  /*0250*/  SYNCS.EXCH.64 URZ, [UR8], UR4 ;  /* 0x00000004083f75b2 */ /* 0x0010620008000100 */
[----:B------:R0:W2:Y:S01]  /*0260*/  SYNCS.EXCH.64 URZ, [UR8+0x60], UR6 ;  /* 0x00006006083f75b2 */ /* 0x0000a20008000100 */
[----:B------:R0:W3:Y:S01]  /*0270*/  SYNCS.EXCH.64 URZ, [UR8+0x8], UR4 ;  /* 0x00000804083f75b2 */ /* 0x0000e20008000100 */
[----:B------:R0:W4:Y:S01]  /*0280*/  SYNCS.EXCH.64 URZ, [UR8+0x68], UR6 ;  /* 0x00006806083f75b2 */ /* 0x0001220008000100 */
[----:B------:R0:W0:Y:S01]  /*0290*/  SYNCS.EXCH.64 URZ, [UR8+0x10], UR4 ;  /* 0x00001004083f75b2 */ /* 0x0000220008000100 */
        /* <DEDUP_REMOVED lines=19> */
[----:B-1----:R-:W-:Y:S01]  /*03d0*/  NOP ;  /* 0x0000000000007918 */ /* 0x002fe20000000000 */
.L_x_3:
[----:B0-----:R-:W-:Y:S05]  /*03e0*/  BSYNC B0 ;  /* 0x0000000000007941 */ /* 0x001fea0003800000 */
.L_x_2:
[----:B------:R-:W0:Y:S01]  /*03f0*/  SHFL.IDX PT, R0, R0, RZ, 0x1f ;  /* 0x00001fff00007589 */ /* 0x000e2200000e0000 */
[----:B------:R-:W-:Y:S01]  /*0400*/  ELECT P0, URZ, PT ;  /* 0x00000000003f782f */ /* 0x000fe20003800000 */
[----:B------:R-:W1:Y:S01]  /*0410*/  LDC R2, c[0x0][0x65c] ;  /* 0x00019700ff027b82 */ /* 0x000e620000000800 */
[----:B------:R-:W-:Y:S01]  /*0420*/  SHF.R.S32.HI R6, RZ, 0x1f, R5 ;  /* 0x0000001fff067819 */ /* 0x000fe20000011405 */
[----:B------:R-:W5:Y:S01]  /*0430*/  S2R R3, SR_CTAID.Y ;  /* 0x0000000000037919 */ /* 0x000f620000002600 */
[----:B------:R-:W-:Y:S01]  /*0440*/  UMOV UR4, 0x20 ;  /* 0x0000002000047882 */ /* 0x000fe20000000000 */
[----:B------:R-:W-:Y:S01]  /*0450*/  ISETP.NE.AND P2, PT, R8, RZ, PT ;  /* 0x000000ff0800720c */ /* 0x000fe20003f45270 */
[----:B------:R-:W-:Y:S01]  /*0460*/  NOP ;  /* 0x0000000000007918 */ /* 0x000fe20000000000 */
[----:B------:R-:W2:Y:S01]  /*0470*/  S2R R4, SR_CTAID.X ;  /* 0x0000000000047919 */ /* 0x000ea20000002500 */
[----:B------:R-:W-:Y:S01]  /*0480*/  LEA.HI R6, R6, R5, RZ, 0x2 ;  /* 0x0000000506067211 */ /* 0x000fe200078f10ff */
[----:B------:R-:W-:Y:S01]  /*0490*/  NOP ;  /* 0x0000000000007918 */ /* 0x000fe20000000000 */
[----:B0-----:R-:W-:-:S02]  /*04a0*/  ISETP.NE.OR P0, PT, R0, RZ, !P0 ;  /* 0x000000ff0000720c */ /* 0x001fc40004705670 */
[----:B-1----:R-:W-:-:S04]  /*04b0*/  ISETP.NE.AND P3, PT, R2, 0x1, PT ;  /* 0x000000010200780c */ /* 0x002fc80003f65270 */
[----:B------:R-:W-:Y:S02]  /*04c0*/  P2R R0, PR, RZ, 0x8 ;  /* 0x00000008ff007803 */ /* 0x000fe40000000000 */
[----:B------:R-:W-:-:S05]  /*04d0*/  LOP3.LUT R0, R6, 0xfffffffc, RZ, 0xc0, !PT ;  /* 0xfffffffc06007812 */ /* 0x000fca00078ec0ff */
[----:B------:R-:W-:Y:S01]  /*04e0*/  VOTEU.ALL UP0, P0 ;  /* 0x00000000003f7886 */ /* 0x000fe20000000000 */
[----:B------:R-:W-:Y:S01]  /*04f0*/  IMAD.IADD R0, R5, 0x1, -R0 ;  /* 0x0000000105007824 */ /* 0x000fe200078e0a00 */
[----:B------:R-:W2:Y:S01]  /*0500*/  @P3 LDC R17, c[0x0][0x10] ;  /* 0x00000400ff113b82 */ /* 0x000ea20000000800 */
[----:B------:R-:W-:Y:S01]  /*0510*/  VOTEU.ALL UP1, P0 ;  /* 0x00000000003f7886 */ /* 0x000fe20000020000 */
[----:B-----5:R-:W-:Y:S01]  /*0520*/  @P3 IMAD.MOV.U32 R6, RZ, RZ, R3 ;  /* 0x000000ffff063224 */ /* 0x020fe200078e0003 */
[----:B------:R-:W-:Y:S01]  /*0530*/  @!UP0 UMOV UR6, 0x400 ;  /* 0x0000040000068882 */ /* 0x000fe20000000000 */
[----:B------:R-:W-:-:S04]  /*0540*/  @!UP0 UIADD3 UR4, -UR4, 0x100000, URZ ;  /* 0x0010000004048890 */ /* 0x000fc8000fffe13f */
[----:B------:R-:W-:Y:S02]  /*0550*/  @!UP0 USHF.L.U32 UR5, UR4, 0xb, URZ ;  /* 0x0000000b04058899 */ /* 0x000fe4000800063f */
[----:B------:R-:W-:Y:S01]  /*0560*/  @!UP0 USHF.L.U32 UR4, UR4, 0x1, URZ ;  /* 0x0000000104048899 */ /* 0x000fe2000800063f */
[----:B------:R-:W-:Y:S02]  /*0570*/  @P3 IMAD.MOV.U32 R7, RZ, RZ, RZ ;  /* 0x000000ffff073224 */ /* 0x000fe400078e00ff */
[----:B------:R-:W-:Y:S01]  /*0580*/  IMAD.MOV.U32 R5, RZ, RZ, RZ ;  /* 0x000000ffff057224 */ /* 0x000fe200078e00ff */
[----:B------:R-:W0:Y:S01]  /*0590*/  @!UP0 S2UR UR7, SR_CgaCtaId ;  /* 0x00000000000789c3 */ /* 0x000e220000008800 */
[----:B------:R-:W-:-:S07]  /*05a0*/  @P3 IMAD.MOV.U32 R11, RZ, RZ, RZ ;  /* 0x000000ffff0b3224 */ /* 0x000fce00078e00ff */
[----:B------:R-:W1:Y:S01]  /*05b0*/  @!P3 LDC R9, c[0x0][0xc] ;  /* 0x00000300ff09bb82 */ /* 0x000e620000000800 */
[----:B--2---:R-:W-:-:S04]  /*05c0*/  @P3 IMAD.WIDE.U32 R16, R4, R17, R6 ;  /* 0x0000001104103225 */ /* 0x004fc800078e0006 */
[----:B------:R-:W-:Y:S01]  /*05d0*/  @P3 IMAD.IADD R17, R17, 0x1, R11 ;  /* 0x0000000111113824 */ /* 0x000fe200078e020b */
[----:B0-----:R-:W-:Y:S01]  /*05e0*/  @!UP0 ULEA UR6, UR7, UR6, 0x18 ;  /* 0x0000000607068291 */ /* 0x001fe2000f8ec03f */
[----:B------:R-:W-:Y:S01]  /*05f0*/  VOTEU.ALL UP0, P0 ;  /* 0x00000000003f7886 */ /* 0x000fe20000000000 */
[----:B------:R-:W-:-:S04]  /*0600*/  ISETP.NE.AND P0, PT, R0, 0x3, PT ;  /* 0x000000030000780c */ /* 0x000fc80003f05270 */
[----:B------:R-:W-:Y:S01]  /*0610*/  ISETP.EQ.OR P0, PT, R0, RZ, !P0 ;  /* 0x000000ff0000720c */ /* 0x000fe20004702670 */
[----:B-1----:R-:W-:-:S03]  /*0620*/  @!P3 IMAD.WIDE.U32 R6, R9, R3, R4 ;  /* 0x000000030906b225 */ /* 0x002fc600078e0004 */
[C---:B------:R-:W-:Y:S01]  /*0630*/  ISETP.EQ.AND P0, PT, R8.reuse, RZ, P0 ;  /* 0x000000ff0800720c */ /* 0x040fe20000702270 */
[----:B------:R-:W-:Y:S01]  /*0640*/  VIADD R8, R8, 0xffffffff ;  /* 0xffffffff08087836 */ /* 0x000fe20000000000 */
[----:B------:R-:W0:Y:S02]  /*0650*/  FENCE.VIEW.ASYNC.S ;  /* 0x00000000000073c6 */ /* 0x000e240000000000 */
[----:B0-----:R0:W3:Y:S01]  /*0660*/  @!UP0 SYNCS.EXCH.64 URZ, [UR6+0xd0], UR4 ;  /* 0x0000d004063f85b2 */ /* 0x0010e20008000100 */
[----:B------:R-:W-:Y:S01]  /*0670*/  @!P3 IMAD.MOV.U32 R16, RZ, RZ, R6 ;  /* 0x000000ffff10b224 */ /* 0x000fe200078e0006 */
[----:B------:R-:W-:Y:S01]  /*0680*/  SEL R19, RZ, 0x1, !P0 ;  /* 0x00000001ff137807 */ /* 0x000fe20004000000 */
[----:B------:R-:W-:Y:S01]  /*0690*/  @!P3 IMAD.MOV.U32 R17, RZ, RZ, R7 ;  /* 0x000000ffff11b224 */ /* 0x000fe200078e0007 */
[----:B------:R-:W-:-:S04]  /*06a0*/  ISETP.GE.U32.AND P1, PT, R8, 0x2, PT ;  /* 0x000000020800780c */ /* 0x000fc80003f26070 */
[----:B------:R-:W-:Y:S01]  /*06b0*/  SEL R19, R19, 0x2, P1 ;  /* 0x0000000213137807 */ /* 0x000fe20000800000 */
[----:B------:R0:W3:Y:S01]  /*06c0*/  @!UP1 SYNCS.EXCH.64 URZ, [UR6+0xd8], UR4 ;  /* 0x0000d804063f95b2 */ /* 0x0000e20008000100 */
[----:B------:R-:W-:Y:S01]  /*06d0*/  NOP ;  /* 0x0000000000007918 */ /* 0x000fe20000000000 */
[----:B---34-:R-:W-:Y:S06]  /*06e0*/  BAR.SYNC.DEFER_BLOCKING 0x0 ;  /* 0x0000000000007b1d */ /* 0x018fec0000010000 */
[----:B------:R-:W-:Y:S05]  /*06f0*/  @!P2 BRA `(.L_x_4) ;  /* 0x0000008400c0a947 */ /* 0x000fea0003800000 */
[----:B------:R-:W-:-:S13]  /*0700*/  ISETP.GT.U32.AND P0, PT, R8, 0x1, PT ;  /* 0x000000010800780c */ /* 0x000fda0003f04070 */
[----:B0-----:R-:W-:Y:S05]  /*0710*/  @P0 EXIT ;  /* 0x000000000000094d */ /* 0x001fea0003800000 */
[----:B------:R-:W-:Y:S01]  /*0720*/  ULDC.64 UR4, c[0x0][0x650] ;  /* 0x0001940000047ab9 */ /* 0x000fe20000000a00 */
[----:B------:R-:W-:Y:S01]  /*0730*/  PRMT R0, RZ, 0x7610, R0 ;  /* 0x00007610ff007816 */ /* 0x000fe20000000000 */
[----:B------:R-:W-:Y:S01]  /*0740*/  IMAD.MOV.U32 R122, RZ, RZ, -0x1 ;  /* 0xffffffffff7a7424 */ /* 0x000fe200078e00ff */
[----:B------:R-:W-:Y:S01]  /*0750*/  ISETP.GE.U32.AND P0, PT, R16, UR4, PT ;  /* 0x0000000410007c0c */ /* 0x000fe2000bf06070 */
[----:B------:R-:W-:Y:S02]  /*0760*/  IMAD.MOV.U32 R123, RZ, RZ, -0x1 ;  /* 0xffffffffff7b7424 */ /* 0x000fe400078e00ff */
[----:B------:R-:W-:Y:S01]  /*0770*/  IMAD.MOV.U32 R23, RZ, RZ, -0x1 ;  /* 0xffffffffff177424 */ /* 0x000fe200078e00ff */
[----:B------:R-:W-:-:S13]  /*0780*/  ISETP.GE.U32.AND.EX P0, PT, R17, UR5, PT, P0 ;  /* 0x0000000511007c0c */ /* 0x000fda000bf06100 */
[----:B------:R-:W-:Y:S05]  /*0790*/  @P0 BRA `(.L_x_5) ;  /* 0x0000000400540947 */ /* 0x000fea0003800000 */
[----:B------:R-:W0:Y:S01]  /*07a0*/  LDC.64 R14, c[0x0][0x628] ;  /* 0x00018a00ff0e7b82 */ /* 0x000e220000000a00 */
[----:B------:R-:W-:Y:S02]  /*07b0*/  IMAD.MOV.U32 R6, RZ, RZ, R16 ;  /* 0x000000ffff067224 */ /* 0x000fe400078e0010 */
[----:B------:R-:W-:-:S05]  /*07c0*/  IMAD.MOV.U32 R7, RZ, RZ, R17 ;  /* 0x000000ffff077224 */ /* 0x000fca00078e0011 */
[----:B------:R-:W1:Y:S08]  /*07d0*/  LDC R0, c[0x0][0x630] ;  /* 0x00018c00ff007b82 */ /* 0x000e700000000800 */
[----:B------:R-:W2:Y:S01]  /*07e0*/  LDC.64 R20, c[0x0][0x620] ;  /* 0x00018800ff147b82 */ /* 0x000ea20000000a00 */
[----:B0-----:R-:W-:-:S04]  /*07f0*/  ISETP.NE.U32.AND P0, PT, R14, RZ, PT ;  /* 0x000000ff0e00720c */ /* 0x001fc80003f05070 */
[----:B------:R-:W-:-:S13]  /*0800*/  ISETP.NE.AND.EX P0, PT, R15, RZ, PT, P0 ;  /* 0x000000ff0f00720c */ /* 0x000fda0003f05300 */
[----:B-12---:R-:W-:Y:S05]  /*0810*/  @!P0 BRA `(.L_x_6) ;  /* 0x0000000000288947 */ /* 0x006fea0003800000 */
[----:B------:R-:W0:Y:S02]  /*0820*/  LDC R11, c[0x0][0x634] ;  /* 0x00018d00ff0b7b82 */ /* 0x000e240000000800 */
[----:B0-----:R-:W-:-:S05]  /*0830*/  IADD3 R11, P0, R16, R11, RZ ;  /* 0x0000000b100b7210 */ /* 0x001fca0007f1e0ff */
[----:B------:R-:W-:-:S04]  /*0840*/  IMAD.X R13, RZ, RZ, R17, P0 ;  /* 0x000000ffff0d7224 */ /* 0x000fc800000e0611 */
[----:B------:R-:W-:-:S04]  /*0850*/  IMAD.WIDE.U32 R6, R13, R14, RZ ;  /* 0x0000000e0d067225 */ /* 0x000fc800078e00ff */
[----:B------:R-:W-:-:S04]  /*0860*/  IMAD.WIDE.U32 R8, P0, R11, R15, R6 ;  /* 0x0000000f0b087225 */ /* 0x000fc80007800006 */
[----:B------:R-:W-:-:S04]  /*0870*/  IMAD.WIDE.U32 R6, R11, R14, RZ ;  /* 0x0000000e0b067225 */ /* 0x000fc800078e00ff */
[----:B------:R-:W-:Y:S01]  /*0880*/  IMAD.X R11, RZ, RZ, RZ, P0 ;  /* 0x000000ffff0b7224 */ /* 0x000fe200000e06ff */
[----:B------:R-:W-:Y:S01]  /*0890*/  IADD3 RZ, P0, R7, R8, RZ ;  /* 0x0000000807ff7210 */ /* 0x000fe20007f1e0ff */
[----:B------:R-:W-:-:S04]  /*08a0*/  IMAD.MOV.U32 R10, RZ, RZ, R9 ;  /* 0x000000ffff0a7224 */ /* 0x000fc800078e0009 */
[----:B------:R-:W-:-:S08]  /*08b0*/  IMAD.WIDE.U32.X R6, R13, R15, R10, P0 ;  /* 0x0000000f0d067225 */ /* 0x000fd000000e040a */
.L_x_6:
[-CC-:B------:R-:W-:Y:S01]  /*08c0*/  SHF.R.U64 R23, R6, R0.reuse, R7.reuse ;  /* 0x0000000006177219 */ /* 0x180fe20000001207 */
[----:B------:R-:W0:Y:S01]  /*08d0*/  LDC R10, c[0x0][0x618] ;  /* 0x00018600ff0a7b82 */ /* 0x000e220000000800 */
[----:B------:R-:W-:Y:S01]  /*08e0*/  SHF.R.U32.HI R5, RZ, R0, R7 ;  /* 0x00000000ff057219 */ /* 0x000fe20000011607 */
[----:B------:R-:W-:Y:S01]  /*08f0*/  ULDC UR4, c[0x0][0x150] ;  /* 0x0000540000047ab9 */ /* 0x000fe20000000800 */
[----:B------:R-:W-:Y:S02]  /*0900*/  IADD3 R9, P0, RZ, -R23, RZ ;  /* 0x80000017ff097210 */ /* 0x000fe40007f1e0ff */
[----:B------:R-:W-:-:S03]  /*0910*/  I2FP.F32.U32 R0, R4 ;  /* 0x0000000400007245 */ /* 0x000fc60000201000 */
[----:B------:R-:W1:Y:S01]  /*0920*/  LDC.64 R28, c[0x0][0x640] ;  /* 0x00019000ff1c7b82 */ /* 0x000e620000000a00 */
[----:B------:R-:W-:Y:S02]  /*0930*/  IMAD.X R11, RZ, RZ, ~R5, P0 ;  /* 0x000000ffff0b7224 */ /* 0x000fe400000e0e05 */
[----:B------:R-:W-:Y:S01]  /*0940*/  FMUL R0, R0, UR4 ;  /* 0x0000000400007c20 */ /* 0x000fe20008400000 */
[----:B------:R-:W-:Y:S01]  /*0950*/  IMAD.WIDE.U32 R6, R9, R20, R16 ;  /* 0x0000001409067225 */ /* 0x000fe200078e0010 */
[----:B------:R-:W-:-:S03]  /*0960*/  ULDC UR4, c[0x0][0x154] ;  /* 0x0000550000047ab9 */ /* 0x000fc60000000800 */
[----:B------:R-:W-:Y:S01]  /*0970*/  IMAD R8, R11, R20, RZ ;  /* 0x000000140b087224 */ /* 0x000fe200078e02ff */
[----:B------:R-:W2:Y:S01]  /*0980*/  LDC R5, c[0x0][0x144] ;  /* 0x00005100ff057b82 */ /* 0x000ea20000000800 */
[----:B------:R-:W3:Y:S02]  /*0990*/  F2I.U32.TRUNC.NTZ R0, R0 ;  /* 0x0000000000007305 */ /* 0x000ee4000020f000 */
[----:B------:R-:W-:-:S04]  /*09a0*/  IMAD R9, R9, R21, R8 ;  /* 0x0000001509097224 */ /* 0x000fc800078e0208 */
[----:B------:R-:W-:Y:S01]  /*09b0*/  IMAD.IADD R7, R7, 0x1, R9 ;  /* 0x0000000107077824 */ /* 0x000fe200078e0209 */
[----:B------:R-:W4:Y:S01]  /*09c0*/  LDC R12, c[0x0][0x608] ;  /* 0x00018200ff0c7b82 */ /* 0x000f220000000800 */
[----:B------:R-:W-:-:S03]  /*09d0*/  IMAD.MOV.U32 R9, RZ, RZ, -0x1 ;  /* 0xffffffffff097424 */ /* 0x000fc600078e00ff */
[-CC-:B0-----:R-:W-:Y:S02]  /*09e0*/  SHF.R.U64 R20, R6, R10.reuse, R7.reuse ;  /* 0x0000000a06147219 */ /* 0x181fe40000001207 */
[----:B------:R-:W-:Y:S02]  /*09f0*/  I2FP.F32.U32 R6, R3 ;  /* 0x0000000300067245 */ /* 0x000fe40000201000 */
[----:B------:R-:W0:Y:S01]  /*0a00*/  LDC R26, c[0x0][0x658] ;  /* 0x00019600ff1a7b82 */ /* 0x000e220000000800 */
[----:B-1----:R-:W-:Y:S01]  /*0a10*/  ISETP.NE.U32.AND P0, PT, R28, RZ, PT ;  /* 0x000000ff1c00720c */ /* 0x002fe20003f05070 */
[----:B---3--:R-:W-:Y:S01]  /*0a20*/  IMAD.MOV R8, RZ, RZ, -R0 ;  /* 0x000000ffff087224 */ /* 0x008fe200078e0a00 */
[----:B------:R-:W-:Y:S01]  /*0a30*/  SHF.R.U32.HI R7, RZ, R10, R7 ;  /* 0x0000000aff077219 */ /* 0x000fe20000011607 */
[----:B------:R-:W-:Y:S01]  /*0a40*/  FMUL R6, R6, UR4 ;  /* 0x0000000406067c20 */ /* 0x000fe20008400000 */
[----:B------:R-:W-:-:S03]  /*0a50*/  ISETP.NE.AND.EX P0, PT, R29, RZ, PT, P0 ;  /* 0x000000ff1d00720c */ /* 0x000fc60003f05300 */
[----:B------:R-:W1:Y:S01]  /*0a60*/  LDC R14, c[0x0][0x148] ;  /* 0x00005200ff0e7b82 */ /* 0x000e620000000800 */
[----:B--2---:R-:W-:-:S07]  /*0a70*/  IMAD R0, R5, R8, R4 ;  /* 0x0000000805007224 */ /* 0x004fce00078e0204 */
[----:B------:R-:W2:Y:S01]  /*0a80*/  LDC R24, c[0x0][0x600] ;  /* 0x00018000ff187b82 */ /* 0x000ea20000000800 */
[-CC-:B----4-:R-:W-:Y:S02]  /*0a90*/  SHF.R.U64 R30, R20, R12.reuse, R7.reuse ;  /* 0x0000000c141e7219 */ /* 0x190fe40000001207 */
[----:B------:R-:W-:Y:S01]  /*0aa0*/  SHF.R.U32.HI R5, RZ, R12, R7 ;  /* 0x0000000cff057219 */ /* 0x000fe20000011607 */
[----:B------:R-:W-:Y:S01]  /*0ab0*/  IMAD.MOV.U32 R7, RZ, RZ, 0x1 ;  /* 0x00000001ff077424 */ /* 0x000fe200078e00ff */
[----:B------:R3:W4:Y:S03]  /*0ac0*/  F2I.U32.TRUNC.NTZ R12, R6 ;  /* 0x00000006000c7305 */ /* 0x000726000020f000 */
[----:B------:R-:W1:Y:S01]  /*0ad0*/  LDC R15, c[0x0][0x648] ;  /* 0x00019200ff0f7b82 */ /* 0x000e620000000800 */
[-C--:B0-----:R-:W-:Y:S02]  /*0ae0*/  SHF.L.U32 R4, R9, R26.reuse, RZ ;  /* 0x0000001a09047219 */ /* 0x081fe400000006ff */
[----:B------:R-:W-:-:S02]  /*0af0*/  SHF.R.U64 R32, R30, R26, R5 ;  /* 0x0000001a1e207219 */ /* 0x000fc40000001205 */
[----:B------:R-:W-:Y:S02]  /*0b00*/  LOP3.LUT R11, RZ, R4, RZ, 0x33, !PT ;  /* 0x00000004ff0b7212 */ /* 0x000fe400078e33ff */
[-C--:B------:R-:W-:Y:S01]  /*0b10*/  SHF.R.U32.HI R5, RZ, R26.reuse, R5 ;  /* 0x0000001aff057219 */ /* 0x080fe20000011605 */
[----:B------:R-:W0:Y:S01]  /*0b20*/  LDC R21, c[0x0][0x638] ;  /* 0x00018e00ff157b82 */ /* 0x000e220000000800 */
[----:B------:R-:W-:Y:S01]  /*0b30*/  SHF.L.U32 R10, R7, R26, RZ ;  /* 0x0000001a070a7219 */ /* 0x000fe200000006ff */
[----:B------:R-:W-:-:S06]  /*0b40*/  IMAD.MOV.U32 R4, RZ, RZ, R32 ;  /* 0x000000ffff047224 */ /* 0x000fcc00078e0020 */
[----:B------:R-:W0:Y:S01]  /*0b50*/  LDC R122, c[0x0][0x610] ;  /* 0x00018400ff7a7b82 */ /* 0x000e220000000800 */
[----:B---34-:R-:W-:Y:S05]  /*0b60*/  @!P0 BRA `(.L_x_7) ;  /* 0x0000000000288947 */ /* 0x018fea0003800000 */
[----:B------:R-:W3:Y:S02]  /*0b70*/  LDC R9, c[0x0][0x64c] ;  /* 0x00019300ff097b82 */ /* 0x000ee40000000800 */
[----:B---3--:R-:W-:-:S05]  /*0b80*/  IADD3 R9, P0, R32, R9, RZ ;  /* 0x0000000920097210 */ /* 0x008fca0007f1e0ff */
        /* <DEDUP_REMOVED lines=8> */
.L_x_7:
[----:B-1----:R-:W-:Y:S01]  /*0c10*/  SHF.R.U64 R4, R4, R15, R5 ;  /* 0x0000000f04047219 */ /* 0x002fe20000001205 */
[----:B--2---:R-:W-:Y:S01]  /*0c20*/  VIADD R5, R24, 0xffffffff ;  /* 0xffffffff18057836 */ /* 0x004fe20000000000 */
[----:B------:R-:W-:Y:S01]  /*0c30*/  LOP3.LUT R11, R30, R11, RZ, 0xc0, !PT ;  /* 0x0000000b1e0b7212 */ /* 0x000fe200078ec0ff */
[----:B------:R-:W-:Y:S02]  /*0c40*/  IMAD.MOV R12, RZ, RZ, -R12 ;  /* 0x000000ffff0c7224 */ /* 0x000fe400078e0a0c */
[----:B------:R-:W-:Y:S01]  /*0c50*/  IMAD.MOV R6, RZ, RZ, -R4 ;  /* 0x000000ffff067224 */ /* 0x000fe200078e0a04 */
[----:B------:R-:W-:Y:S01]  /*0c60*/  LOP3.LUT R5, R20, R5, RZ, 0xc0, !PT ;  /* 0x0000000514057212 */ /* 0x000fe200078ec0ff */
[----:B------:R-:W-:Y:S02]  /*0c70*/  @P3 IMAD R0, R14, R12, R3 ;  /* 0x0000000c0e003224 */ /* 0x000fe400078e0203 */
[----:B------:R-:W-:Y:S02]  /*0c80*/  IMAD R11, R10, R4, R11 ;  /* 0x000000040a0b7224 */ /* 0x000fe400078e020b */
[----:B0-----:R-:W-:-:S02]  /*0c90*/  IMAD R3, R6, R21, R32 ;  /* 0x0000001506037224 */ /* 0x001fc400078e0220 */
[----:B------:R-:W-:Y:S02]  /*0ca0*/  IMAD R122, R11, R122, R0 ;  /* 0x0000007a0b7a7224 */ /* 0x000fe400078e0200 */
[----:B------:R-:W-:Y:S02]  /*0cb0*/  IMAD R3, R3, R24, R5 ;  /* 0x0000001803037224 */ /* 0x000fe400078e0205 */
[----:B------:R-:W-:-:S03]  /*0cc0*/  IMAD.MOV.U32 R0, RZ, RZ, 0x1 ;  /* 0x00000001ff007424 */ /* 0x000fc600078e00ff */
[----:B------:R-:W-:Y:S02]  /*0cd0*/  SEL R123, R3, R122, !P3 ;  /* 0x0000007a037b7207 */ /* 0x000fe40005800000 */
[----:B------:R-:W-:-:S07]  /*0ce0*/  SEL R122, R122, R3, !P3 ;  /* 0x000000037a7a7207 */ /* 0x000fce0005800000 */
.L_x_5:
[----:B------:R-:W-:-:S08]  /*0cf0*/  NOP ;  /* 0x0000000000007918 */ /* 0x000fd00000000000 */
[----:B------:R-:W0:Y:S02]  /*0d00*/  USETMAXREG.TRY_ALLOC.CTAPOOL UP0, 0xe8 ;  /* 0x000000e8000079c8 */ /* 0x000e240008000600 */
[----:B0-----:R-:W-:-:S13]  /*0d10*/  PLOP3.LUT P0, PT, PT, PT, UP0, 0x80, 0x0 ;  /* 0x000000000000781c */ /* 0x001fda0003f0f008 */
[----:B------:R-:W-:Y:S05]  /*0d20*/  @!P0 BRA `(.L_x_5) ;  /* 0xfffffffc00f08947 */ /* 0x000fea000383ffff */
[----:B------:R-:W-:Y:S01]  /*0d30*/  ULDC.64 UR4, c[0x0][0x598] ;  /* 0x0001660000047ab9 */ /* 0x000fe20000000a00 */
[----:B------:R-:W-:Y:S01]  /*0d40*/  ULDC.64 UR36, c[0x0][0x208] ;  /* 0x0000820000247ab9 */ /* 0x000fe20000000a00 */
[----:B------:R-:W-:-:S04]  /*0d50*/  ISETP.NE.U32.AND P0, PT, RZ, UR4, PT ;  /* 0x00000004ff007c0c */ /* 0x000fc8000bf05070 */
[----:B------:R-:W-:-:S13]  /*0d60*/  ISETP.NE.AND.EX P0, PT, RZ, UR5, PT, P0 ;  /* 0x00000005ff007c0c */ /* 0x000fda000bf05300 */
[----:B------:R-:W-:Y:S05]  /*0d70*/  @!P0 BRA `(.L_x_8) ;  /* 0x00000000001c8947 */ /* 0x000fea0003800000 */
[----:B------:R-:W0:Y:S02]  /*0d80*/  LDC.64 R4, c[0x0][0x598] ;  /* 0x00016600ff047b82 */ /* 0x000e240000000a00 */
[----:B0-----:R-:W2:Y:S02]  /*0d90*/  LDG.E.64 R4, desc[UR36][R4.64] ;  /* 0x0000002404047981 */ /* 0x001ea4000c1e1b00 */
[----:B--2---:R-:W-:-:S04]  /*0da0*/  ISETP.NE.U32.AND P0, PT, R4, RZ, PT ;  /* 0x000000ff0400720c */ /* 0x004fc80003f05070 */
[----:B------:R-:W-:-:S13]  /*0db0*/  ISETP.NE.AND.EX P0, PT, R5, RZ, PT, P0 ;  /* 0x000000ff0500720c */ /* 0x000fda0003f05300 */
[----:B------:R-:W-:Y:S05]  /*0dc0*/  @!P0 BRA `(.L_x_8) ;  /* 0x0000000000088947 */ /* 0x000fea0003800000 */
[----:B------:R0:W5:Y:S01]  /*0dd0*/  LD.E R120, desc[UR36][R4.64] ;  /* 0x0000002404787980 */ /* 0x000162000c101900 */
[----:B------:R-:W-:Y:S05]  /*0de0*/  BRA `(.L_x_9) ;  /* 0x0000000000247947 */ /* 0x000fea0003800000 */
.L_x_8:
[----:B------:R-:W-:Y:S02]  /*0df0*/  ULDC.64 UR4, c[0x0][0x588] ;  /* 0x0001620000047ab9 */ /* 0x000fe40000000a00 */
[----:B------:R-:W-:-:S04]  /*0e00*/  ISETP.NE.U32.AND P0, PT, RZ, UR4, PT ;  /* 0x00000004ff007c0c */ /* 0x000fc8000bf05070 */
[----:B------:R-:W-:-:S13]  /*0e10*/  ISETP.NE.AND.EX P0, PT, RZ, UR5, PT, P0 ;  /* 0x00000005ff007c0c */ /* 0x000fda000bf05300 */
[----:B------:R-:W-:Y:S05]  /*0e20*/  @!P0 BRA `(.L_x_10) ;  /* 0x00000000000c8947 */ /* 0x000fea0003800000 */
[----:B------:R-:W0:Y:S02]  /*0e30*/  LDC.64 R120, c[0x0][0x588] ;  /* 0x00016200ff787b82 */ /* 0x000e240000000a00 */
[----:B0-----:R1:W5:Y:S01]  /*0e40*/  LDG.E R120, desc[UR36][R120.64] ;  /* 0x0000002478787981 */ /* 0x001362000c1e1900 */
[----:B------:R-:W-:Y:S05]  /*0e50*/  BRA `(.L_x_9) ;  /* 0x0000000000087947 */ /* 0x000fea0003800000 */
.L_x_10:
[----:B------:R-:W-:Y:S02]  /*0e60*/  ULDC UR4, c[0x0][0x580] ;  /* 0x0001600000047ab9 */ /* 0x000fe40000000800 */
[----:B------:R-:W-:-:S07]  /*0e70*/  IMAD.U32 R120, RZ, RZ, UR4 ;  /* 0x00000004ff787e24 */ /* 0x000fce000f8e00ff */
.L_x_9:
[----:B------:R-:W-:Y:S02]  /*0e80*/  ULDC.64 UR4, c[0x0][0x5a0] ;  /* 0x0001680000047ab9 */ /* 0x000fe40000000a00 */
[----:B------:R-:W-:-:S04]  /*0e90*/  ISETP.NE.U32.AND P0, PT, RZ, UR4, PT ;  /* 0x00000004ff007c0c */ /* 0x000fc8000bf05070 */
[----:B------:R-:W-:-:S13]  /*0ea0*/  ISETP.NE.AND.EX P0, PT, RZ, UR5, PT, P0 ;  /* 0x00000005ff007c0c */ /* 0x000fda000bf05300 */
[----:B------:R-:W-:Y:S05]  /*0eb0*/  @!P0 BRA `(.L_x_11) ;  /* 0x00000000001c8947 */ /* 0x000fea0003800000 */
[----:B0-----:R-:W0:Y:S02]  /*0ec0*/  LDC.64 R4, c[0x0][0x5a0] ;  /* 0x00016800ff047b82 */ /* 0x001e240000000a00 */
[----:B0-----:R-:W2:Y:S02]  /*0ed0*/  LDG.E.64 R4, desc[UR36][R4.64] ;  /* 0x0000002404047981 */ /* 0x001ea4000c1e1b00 */
[----:B--2---:R-:W-:-:S04]  /*0ee0*/  ISETP.NE.U32.AND P0, PT, R4, RZ, PT ;  /* 0x000000ff0400720c */ /* 0x004fc80003f05070 */
[----:B------:R-:W-:-:S13]  /*0ef0*/  ISETP.NE.AND.EX P0, PT, R5, RZ, PT, P0 ;  /* 0x000000ff0500720c */ /* 0x000fda0003f05300 */
[----:B------:R-:W-:Y:S05]  /*0f00*/  @!P0 BRA `(.L_x_11) ;  /* 0x0000000000088947 */ /* 0x000fea0003800000 */
[----:B-1----:R0:W5:Y:S01]  /*0f10*/  LD.E R121, desc[UR36][R4.64] ;  /* 0x0000002404797980 */ /* 0x002162000c101900 */
[----:B------:R-:W-:Y:S05]  /*0f20*/  BRA `(.L_x_12) ;  /* 0x0000000000247947 */ /* 0x000fea0003800000 */
.L_x_11:
[----:B------:R-:W-:Y:S02]  /*0f30*/  ULDC.64 UR4, c[0x0][0x590] ;  /* 0x0001640000047ab9 */ /* 0x000fe40000000a00 */
[----:B------:R-:W-:-:S04]  /*0f40*/  ISETP.NE.U32.AND P0, PT, RZ, UR4, PT ;  /* 0x00000004ff007c0c */ /* 0x000fc8000bf05070 */
[----:B------:R-:W-:-:S13]  /*0f50*/  ISETP.NE.AND.EX P0, PT, RZ, UR5, PT, P0 ;  /* 0x00000005ff007c0c */ /* 0x000fda000bf05300 */
[----:B------:R-:W-:Y:S05]  /*0f60*/  @!P0 BRA `(.L_x_13) ;  /* 0x00000000000c8947 */ /* 0x000fea0003800000 */
[----:B0-----:R-:W1:Y:S02]  /*0f70*/  LDC.64 R4, c[0x0][0x590] ;  /* 0x00016400ff047b82 */ /* 0x001e640000000a00 */
[----:B-1----:R1:W5:Y:S01]  /*0f80*/  LDG.E R121, desc[UR36][R4.64] ;  /* 0x0000002404797981 */ /* 0x002362000c1e1900 */
[----:B------:R-:W-:Y:S05]  /*0f90*/  BRA `(.L_x_12) ;  /* 0x0000000000087947 */ /* 0x000fea0003800000 */
.L_x_13:
[----:B------:R-:W-:Y:S02]  /*0fa0*/  ULDC UR4, c[0x0][0x584] ;  /* 0x0001610000047ab9 */ /* 0x000fe40000000800 */
[----:B-1----:R-:W-:-:S07]  /*0fb0*/  IMAD.U32 R121, RZ, RZ, UR4 ;  /* 0x00000004ff797e24 */ /* 0x002fce000f8e00ff */
.L_x_12:
[----:B------:R-:W-:-:S13]  /*0fc0*/  LOP3.LUT P0, RZ, R0, 0xff, RZ, 0xc0, !PT ;  /* 0x000000ff00ff7812 */ /* 0x000fda000780c0ff */
[----:B------:R-:W-:Y:S05]  /*0fd0*/  @!P0 EXIT ;  /* 0x000000000000894d */ /* 0x000fea0003800000 */
[----:B------:R-:W-:Y:S01]  /*0fe0*/  ULDC UR4, c[0x0][0x28c] ;  /* 0x0000a30000047ab9 */ /* 0x000fe20000000800 */
[----:B------:R-:W-:Y:S01]  /*0ff0*/  LOP3.LUT R132, R19, 0x1, RZ, 0xfc, !PT ;  /* 0x0000000113847812 */ /* 0x000fe200078efcff */
[----:B------:R-:W-:Y:S01]  /*1000*/  UIADD3 UR4, UR4, 0xf, URZ ;  /* 0x0000000f04047890 */ /* 0x000fe2000fffe03f */
[----:B------:R-:W-:Y:S01]  /*1010*/  UMOV UR38, URZ ;  /* 0x0000003f00267c82 */ /* 0x000fe20008000000 */
[----:B------:R-:W-:Y:S02]  /*1020*/  UMOV UR39, URZ ;  /* 0x0000003f00277c82 */ /* 0x000fe40008000000 */
[----:B------:R-:W-:-:S04]  /*1030*/  USHF.R.S32.HI UR5, URZ, 0x1f, UR4 ;  /* 0x0000001f3f057899 */ /* 0x000fc80008011404 */
[----:B------:R-:W-:-:S04]  /*1040*/  ULEA.HI UR5, UR5, UR4, URZ, 0x4 ;  /* 0x0000000405057291 */ /* 0x000fc8000f8f203f */
[----:B------:R-:W-:-:S12]  /*1050*/  USHF.R.S32.HI UR40, URZ, 0x4, UR5 ;  /* 0x000000043f287899 */ /* 0x000fd80008011405 */
.L_x_211:
[----:B------:R-:W-:Y:S01]  /*1060*/  LOP3.LUT R0, R18, 0x80, RZ, 0xc0, !PT ;  /* 0x0000008012007812 */ /* 0x000fe200078ec0ff */
[----:B--2---:R-:W2:Y:S01]  /*1070*/  S2UR UR6, SR_CgaCtaId ;  /* 0x00000000000679c3 */ /* 0x004ea20000008800 */
[----:B------:R-:W-:Y:S02]  /*1080*/  UMOV UR41, 0x400 ;  /* 0x0000040000297882 */ /* 0x000fe40000000000 */
[----:B------:R-:W-:-:S06]  /*1090*/  SHF.R.U32.HI R0, RZ, 0x7, R0 ;  /* 0x00000007ff007819 */ /* 0x000fcc0000011600 */
[----:B---3--:R-:W3:Y:S01]  /*10a0*/  SHFL.IDX PT, R0, R0, RZ, 0x1f ;  /* 0x00001fff00007589 */ /* 0x008ee200000e0000 */
[----:B--2---:R-:W-:Y:S01]  /*10b0*/  ULEA UR41, UR6, UR41, 0x18 ;  /* 0x0000002906297291 */ /* 0x004fe2000f8ec03f */
[----:B---3--:R-:W-:-:S13]  /*10c0*/  R2UR UR4, R0 ;  /* 0x00000000000472ca */ /* 0x008fda00000e0000 */
[----:B------:R-:W-:-:S04]  /*10d0*/  ULEA.HI UR5, UR4, UR4, URZ, 0x1 ;  /* 0x0000000404057291 */ /* 0x000fc8000f8f083f */
[----:B------:R-:W-:-:S04]  /*10e0*/  ULOP3.LUT UR5, UR5, 0x1ffffe, URZ, 0xc0, !UPT ;  /* 0x001ffffe05057892 */ /* 0x000fc8000f8ec03f */
[----:B------:R-:W-:-:S03]  /*10f0*/  UIADD3 UR5, UR4, -UR5, URZ ;  /* 0x8000000504057290 */ /* 0x000fc6000fffe03f */
[----:B------:R-:W-:Y:S01]  /*1100*/  ULDC UR4, c[0x0][0x28c] ;  /* 0x0000a30000047ab9 */ /* 0x000fe20000000800 */
[----:B------:R-:W-:Y:S01]  /*1110*/  ULEA UR5, UR5, UR41, 0xb ;  /* 0x0000002905057291 */ /* 0x000fe2000f8e583f */
[----:B------:R-:W-:-:S03]  /*1120*/  ISETP.LT.AND P0, PT, RZ, UR4, PT ;  /* 0x00000004ff007c0c */ /* 0x000fc6000bf01270 */
[----:B------:R-:W-:-:S04]  /*1130*/  UIADD3 UR5, UR5, 0x180, URZ ;  /* 0x0000018005057890 */ /* 0x000fc8000fffe03f */
[----:B------:R-:W-:-:S04]  /*1140*/  USHF.R.U32.HI UR5, URZ, 0x4, UR5 ;  /* 0x000000043f057899 */ /* 0x000fc80008011605 */
[----:B------:R-:W-:Y:S02]  /*1150*/  ULOP3.LUT UR42, UR5, 0x3fff, URZ, 0xc0, !UPT ;  /* 0x00003fff052a7892 */ /* 0x000fe4000f8ec03f */
[----:B-1--45:R-:W-:Y:S10]  /*1160*/  @P0 BRA `(.L_x_14) ;  /* 0x0000000000400947 */ /* 0x032ff40003800000 */
[----:B------:R-:W-:Y:S01]  /*1170*/  MOV R0, 0x0 ;  /* 0x0000000000007802 */ /* 0x000fe20000000f00 */
[----:B------:R-:W-:Y:S01]  /*1180*/  ULDC.64 UR4, c[0x4][0x68] ;  /* 0x01001a0000047ab9 */ /* 0x000fe20000000a00 */
[----:B------:R-:W-:Y:S01]  /*1190*/  ULDC.64 UR6, c[0x4][0x8] ;  /* 0x0100020000067ab9 */ /* 0x000fe20000000a00 */
[----:B01----:R-:W-:Y:S01]  /*11a0*/  IMAD.U32 R4, RZ, RZ, UR4 ;  /* 0x00000004ff047e24 */ /* 0x003fe2000f8e00ff */
[----:B------:R0:W1:Y:S01]  /*11b0*/  LDC.64 R14, c[0x4][R0] ;  /* 0x01000000000e7b82 */ /* 0x0000620000000a00 */
[----:B------:R-:W-:Y:S01]  /*11c0*/  IMAD.U32 R5, RZ, RZ, UR5 ;  /* 0x00000005ff057e24 */ /* 0x000fe2000f8e00ff */
[----:B------:R-:W-:Y:S01]  /*11d0*/  ULDC.64 UR4, c[0x4][0x70] ;  /* 0x01001c0000047ab9 */ /* 0x000fe20000000a00 */
[----:B------:R-:W-:Y:S02]  /*11e0*/  IMAD.U32 R10, RZ, RZ, UR6 ;  /* 0x00000006ff0a7e24 */ /* 0x000fe4000f8e00ff */
[----:B------:R-:W-:Y:S02]  /*11f0*/  IMAD.U32 R6, RZ, RZ, UR4 ;  /* 0x00000004ff067e24 */ /* 0x000fe4000f8e00ff */
[----:B------:R-:W-:-:S02]  /*1200*/  IMAD.U32 R7, RZ, RZ, UR5 ;  /* 0x00000005ff077e24 */ /* 0x000fc4000f8e00ff */
[----:B------:R-:W-:Y:S02]  /*1210*/  IMAD.U32 R11, RZ, RZ, UR7 ;  /* 0x00000007ff0b7e24 */ /* 0x000fe4000f8e00ff */
[----:B------:R-:W-:Y:S02]  /*1220*/  IMAD.MOV.U32 R8, RZ, RZ, 0x1e1 ;  /* 0x000001e1ff087424 */ /* 0x000fe400078e00ff */
[----:B------:R-:W-:Y:S02]  /*1230*/  IMAD.MOV.U32 R12, RZ, RZ, 0x1 ;  /* 0x00000001ff0c7424 */ /* 0x000fe400078e00ff */
[----:B0-----:R-:W-:-:S07]  /*1240*/  IMAD.MOV.U32 R13, RZ, RZ, RZ ;  /* 0x000000ffff0d7224 */ /* 0x001fce00078e00ff */
[----:B------:R-:W-:-:S07]  /*1250*/  LEPC R20, `(.L_x_14) ;  /* 0x000000001014794e */ /* 0x000fce0000000000 */
[----:B-1---5:R-:W-:Y:S05]  /*1260*/  CALL.ABS.NOINC R14 ;  /* 0x000000000e007343 */ /* 0x022fea0003c00000 */
.L_x_14:
[----:B------:R-:W-:-:S13]  /*1270*/  ISETP.NE.AND P0, PT, R132, 0x3, PT ;  /* 0x000000038400780c */ /* 0x000fda0003f05270 */
[----:B------:R-:W-:Y:S05]  /*1280*/  @!P0 BRA `(.L_x_15) ;  /* 0x0000000000048947 */ /* 0x000fea0003800000 */
[----:B------:R-:W-:Y:S01]  /*1290*/  BPT.TRAP 0x1 ;  /* 0x000000040000795c */ /* 0x000fe20000300000 */
.L_x_15:
[----:B------:R-:W-:Y:S02]  /*12a0*/  IMAD.U32 R3, RZ, RZ, UR39 ;  /* 0x00000027ff037e24 */ /* 0x000fe4000f8e00ff */
[----:B------:R-:W-:-:S03]  /*12b0*/  IMAD.U32 R0, RZ, RZ, UR38 ;  /* 0x00000026ff007e24 */ /* 0x000fc6000f8e00ff */
[----:B------:R-:W-:Y:S02]  /*12c0*/  LEA R3, R3, UR41, 0x3 ;  /* 0x0000002903037c11 */ /* 0x000fe4000f8e18ff */
[----:B------:R-:W-:-:S04]  /*12d0*/  SHF.L.U32 R0, R0, 0x1f, RZ ;  /* 0x0000001f00007819 */ /* 0x000fc800000006ff */
[----:B------:R2:W3:Y:S01]  /*12e0*/  SYNCS.PHASECHK.TRANS64.TRYWAIT P1, [R3+URZ], R0 ;  /* 0x00000000030075a7 */ /* 0x0004e2000802017f */
[----:B------:R-:W-:Y:S05]  /*12f0*/  @!P0 BRA `(.L_x_16) ;  /* 0x0000000000048947 */ /* 0x000fea0003800000 */
[----:B------:R-:W-:Y:S01]  /*1300*/  BPT.TRAP 0x1 ;  /* 0x000000040000795c */ /* 0x000fe20000300000 */
.L_x_16:
[----:B---3--:R-:W-:Y:S05]  /*1310*/  @P1 BRA `(.L_x_17) ;  /* 0x0000000000081947 */ /* 0x008fea0003800000 */
[----:B------:R-:W3:Y:S02]  /*1320*/  SYNCS.PHASECHK.TRANS64.TRYWAIT P1, [R3+URZ], R0 ;  /* 0x00000000030075a7 */ /* 0x000ee4000802017f */
[----:B---3--:R-:W-:Y:S05]  /*1330*/  @!P1 BRA `(.L_x_18) ;  /* 0x00000094005c9947 */ /* 0x008fea0003800000 */
.L_x_17:
[----:B------:R-:W-:-:S04]  /*1340*/  UISETP.LT.AND UP0, UPT, UR40, 0x1, UPT ;  /* 0x000000012800788c */ /* 0x000fc8000bf01270 */
[----:B------:R-:W-:-:S06]  /*1350*/  USEL UR4, UR40, 0x1, UP0 ;  /* 0x0000000128047887 */ /* 0x000fcc0008000000 */
[----:B--23--:R-:W-:Y:S01]  /*1360*/  IMAD.U32 R0, RZ, RZ, UR4 ;  /* 0x00000004ff007e24 */ /* 0x00cfe2000f8e00ff */
[----:B------:R-:W-:Y:S05]  /*1370*/  WARPSYNC.ALL ;  /* 0x0000000000007948 */ /* 0x000fea0003800000 */
[----:B------:R-:W-:-:S04]  /*1380*/  IADD3 R0, -R0, UR40, RZ ;  /* 0x0000002800007c10 */ /* 0x000fc8000fffe1ff */
[----:B------:R-:W-:Y:S01]  /*1390*/  ISETP.GE.AND P1, PT, R0, 0x1, PT ;  /* 0x000000010000780c */ /* 0x000fe20003f26270 */
[----:B------:R-:W-:Y:S01]  /*13a0*/  UIADD3 UR4, UR41, 0x30180, URZ ;  /* 0x0003018029047890 */ /* 0x000fe2000fffe03f */
[----:B------:R-:W-:Y:S01]  /*13b0*/  WARPGROUP.ARRIVE ;  /* 0x00000000000079c5 */ /* 0x000fe20000000000 */
[----:B------:R-:W-:Y:S02]  /*13c0*/  ULOP3.LUT UR8, UR42, 0x10000, URZ, 0xfc, !UPT ;  /* 0x000100002a087892 */ /* 0x000fe4000f8efc3f */
[----:B------:R-:W-:Y:S02]  /*13d0*/  USHF.R.U32.HI UR4, URZ, 0x4, UR4 ;  /* 0x000000043f047899 */ /* 0x000fe40008011604 */
[----:B------:R-:W-:Y:S02]  /*13e0*/  ULEA UR10, UR39, UR8, 0xa ;  /* 0x00000008270a7291 */ /* 0x000fe4000f8e503f */
[----:B------:R-:W-:Y:S01]  /*13f0*/  ULOP3.LUT UR4, UR4, 0x3fff, URZ, 0xc0, !UPT ;  /* 0x00003fff04047892 */ /* 0x000fe2000f8ec03f */
[----:B------:R-:W-:Y:S01]  /*1400*/  UMOV UR5, 0xc0000010 ;  /* 0xc000001000057882 */ /* 0x000fe20000000000 */
[----:B------:R-:W-:-:S02]  /*1410*/  UMOV UR7, 0xc0000010 ;  /* 0xc000001000077882 */ /* 0x000fc40000000000 */
[----:B------:R-:W-:Y:S01]  /*1420*/  ULOP3.LUT UR9, UR4, 0x10000, URZ, 0xfc, !UPT ;  /* 0x0001000004097892 */ /* 0x000fe2000f8efc3f */
[----:B------:R-:W-:Y:S02]  /*1430*/  UMOV UR13, UR5 ;  /* 0x00000005000d7c82 */ /* 0x000fe40008000000 */
[----:B------:R-:W-:Y:S01]  /*1440*/  UMOV UR4, UR10 ;  /* 0x0000000a00047c82 */ /* 0x000fe20008000000 */
[----:B------:R-:W-:Y:S01]  /*1450*/  UIMAD UR6, UR39, 0x60, UR9 ;  /* 0x00000060270678a4 */ /* 0x000fe2000f8e0209 */
[----:B------:R-:W-:Y:S01]  /*1460*/  UMOV UR12, UR4 ;  /* 0x00000004000c7c82 */ /* 0x000fe20008000000 */
[----:B------:R-:W-:Y:S02]  /*1470*/  UMOV UR15, 0xc0000010 ;  /* 0xc0000010000f7882 */ /* 0x000fe40000000000 */
[----:B------:R-:W-:Y:S02]  /*1480*/  UIADD3 UR14, UR6, 0x20, URZ ;  /* 0x00000020060e7890 */ /* 0x000fe4000fffe03f */
[----:B------:R-:W-:Y:S01]  /*1490*/  UIADD3 UR18, UR6, 0x40, URZ ;  /* 0x0000004006127890 */ /* 0x000fe2000fffe03f */
[----:B------:R-:W-:-:S02]  /*14a0*/  UMOV UR16, UR4 ;  /* 0x0000000400107c82 */ /* 0x000fc40008000000 */
[----:B------:R-:W-:Y:S01]  /*14b0*/  HGMMA.64x16x16.F32 R112, gdesc[UR4], RZ, !UPT, gsb0 ;  /* 0x00200000047079f0 */ /* 0x000fe2000c0008ff */
[----:B------:R-:W-:Y:S01]  /*14c0*/  UMOV UR17, UR5 ;  /* 0x0000000500117c82 */ /* 0x000fe20008000000 */
[----:B------:R-:W-:Y:S01]  /*14d0*/  UMOV UR19, 0xc0000010 ;  /* 0xc000001000137882 */ /* 0x000fe20000000000 */
[----:B------:R-:W-:Y:S01]  /*14e0*/  UIADD3 UR11, UR10, 0x100, URZ ;  /* 0x000001000a0b7890 */ /* 0x000fe2000fffe03f */
[----:B------:R-:W-:Y:S02]  /*14f0*/  WARPGROUP.DEPBAR.LE gsb0, 0x0 ;  /* 0x00008000000079c5 */ /* 0x000fe40000010000 */
[----:B------:R-:W-:-:S06]  /*1500*/  WARPGROUP.ARRIVE ;  /* 0x00000000000079c5 */ /* 0x000fcc0000000000 */
[----:B------:R-:W-:Y:S03]  /*1510*/  HGMMA.64x16x16.F32 R80, gdesc[UR12], RZ, !UPT, gsb0 ;  /* 0x002000000c5079f0 */ /* 0x000fe6000c0008ff */
[----:B------:R-:W-:Y:S02]  /*1520*/  WARPGROUP.DEPBAR.LE gsb0, 0x0 ;  /* 0x00008000000079c5 */ /* 0x000fe40000010000 */
[----:B------:R-:W-:-:S06]  /*1530*/  WARPGROUP.ARRIVE ;  /* 0x00000000000079c5 */ /* 0x000fcc0000000000 */
[----:B------:R-:W-:Y:S01]  /*1540*/  HGMMA.64x16x16.F32 R48, gdesc[UR16], RZ, !UPT, gsb0 ;  /* 0x00200000103079f0 */ /* 0x000fe2000c0008ff */
[----:B------:R-:W-:Y:S01]  /*1550*/  UMOV UR16, UR11 ;  /* 0x0000000b00107c82 */ /* 0x000fe20008000000 */
[----:B------:R-:W-:Y:S01]  /*1560*/  UMOV UR17, 0xc0000010 ;  /* 0xc000001000117882 */ /* 0x000fe20000000000 */
[----:B------:R-:W-:Y:S01]  /*1570*/  UMOV UR12, UR16 ;  /* 0x00000010000c7c82 */ /* 0x000fe20008000000 */
[----:B------:R-:W-:Y:S01]  /*1580*/  UMOV UR13, UR17 ;  /* 0x00000011000d7c82 */ /* 0x000fe20008000000 */
[----:B------:R-:W-:Y:S01]  /*1590*/  UMOV UR4, UR16 ;  /* 0x0000001000047c82 */ /* 0x000fe20008000000 */
[----:B------:R-:W-:Y:S01]  /*15a0*/  UMOV UR5, UR17 ;  /* 0x0000001100057c82 */ /* 0x000fe20008000000 */
[----:B------:R-:W-:Y:S02]  /*15b0*/  UIADD3 UR11, UR10, 0x200, URZ ;  /* 0x000002000a0b7890 */ /* 0x000fe4000fffe03f */
[----:B------:R-:W-:Y:S01]  /*15c0*/  UIADD3 UR10, UR10, 0x300, URZ ;  /* 0x000003000a0a7890 */ /* 0x000fe2000fffe03f */
[----:B------:R-:W-:-:S02]  /*15d0*/  WARPGROUP.DEPBAR.LE gsb0, 0x0 ;  /* 0x00008000000079c5 */ /* 0x000fc40000010000 */
[----:B------:R-:W-:-:S06]  /*15e0*/  WARPGROUP.ARRIVE ;  /* 0x00000000000079c5 */ /* 0x000fcc0000000000 */
[----:B------:R-:W-:Y:S03]  /*15f0*/  HGMMA.64x16x16.F32 R40, gdesc[UR16], RZ, !UPT, gsb0 ;  /* 0x00200000102879f0 */ /* 0x000fe6000c0008ff */
        /* <DEDUP_REMOVED lines=12> */
[----:B------:R-:W-:Y:S02]  /*16c0*/  WARPGROUP.DEPBAR.LE gsb0, 0x0 ;  /* 0x00008000000079c5 */ /* 0x000fe40000010000 */
        /* <DEDUP_REMOVED lines=22> */
[----:B------:R-:W-:Y:S03]  /*1830*/  HGMMA.64x16x16.F32 R88, gdesc[UR4], RZ, !UPT, gsb0 ;  /* 0x00200000045879f0 */ /* 0x000fe6000c0008ff */
[----:B------:R-:W-:Y:S02]  /*1840*/  WARPGROUP.DEPBAR.LE gsb0, 0x0 ;  /* 0x00008000000079c5 */ /* 0x000fe40000010000 */
[----:B------:R-:W-:Y:S05]  /*1850*/  @!P1 BRA `(.L_x_19) ;  /* 0x0000000400b09947 */ /* 0x000fea0003800000 */
[----:B------:R-:W-:Y:S01]  /*1860*/  UIADD3 UR10, UR39, 0x1, URZ ;  /* 0x00000001270a7890 */ /* 0x000fe2000fffe03f */
[----:B------:R-:W-:Y:S01]  /*1870*/  IMAD.MOV.U32 R3, RZ, RZ, R0 ;  /* 0x000000ffff037224 */ /* 0x000fe200078e0000 */
[----:B------:R-:W-:Y:S02]  /*1880*/  UMOV UR11, UR39 ;  /* 0x00000027000b7c82 */ /* 0x000fe40008000000 */
[----:B------:R-:W-:-:S04]  /*1890*/  UISETP.NE.AND UP0, UPT, UR10, 0xc, UPT ;  /* 0x0000000c0a00788c */ /* 0x000fc8000bf05270 */
[----:B------:R-:W-:Y:S02]  /*18a0*/  USEL UR4, URZ, 0x1, UP0 ;  /* 0x000000013f047887 */ /* 0x000fe40008000000 */
[----:B------:R-:W-:Y:S02]  /*18b0*/  USEL UR10, UR10, URZ, UP0 ;  /* 0x0000003f0a0a7287 */ /* 0x000fe40008000000 */
[----:B------:R-:W-:-:S06]  /*18c0*/  ULOP3.LUT UR4, UR38, UR4, URZ, 0x3c, !UPT ;  /* 0x0000000426047292 */ /* 0x000fcc000f8e3c3f */
[----:B------:R-:W-:-:S07]  /*18d0*/  IMAD.U32 R6, RZ, RZ, UR4 ;  /* 0x00000004ff067e24 */ /* 0x000fce000f8e00ff */
.L_x_26:
[----:B------:R-:W-:Y:S05]  /*18e0*/  @!P0 BRA `(.L_x_20) ;  /* 0x0000000000048947 */ /* 0x000fea0003800000 */
[----:B------:R-:W-:Y:S01]  /*18f0*/  BPT.TRAP 0x1 ;  /* 0x000000040000795c */ /* 0x000fe20000300000 */
.L_x_20:
[----:B------:R-:W-:Y:S01]  /*1900*/  ULEA UR4, UR10, UR41, 0x3 ;  /* 0x000000290a047291 */ /* 0x000fe2000f8e183f */
[----:B01----:R-:W-:-:S08]  /*1910*/  SHF.L.U32 R4, R6, 0x1f, RZ ;  /* 0x0000001f06047819 */ /* 0x003fd000000006ff */
[----:B------:R0:W1:Y:S01]  /*1920*/  SYNCS.PHASECHK.TRANS64.TRYWAIT P1, [UR4], R4 ;  /* 0x00000004ff0075a7 */ /* 0x0000620008020144 */
[----:B------:R-:W-:Y:S05]  /*1930*/  @!P0 BRA `(.L_x_21) ;  /* 0x0000000000048947 */ /* 0x000fea0003800000 */
[----:B------:R-:W-:Y:S01]  /*1940*/  BPT.TRAP 0x1 ;  /* 0x000000040000795c */ /* 0x000fe20000300000 */
.L_x_21:
[----:B-1----:R-:W-:Y:S05]  /*1950*/  @P1 BRA `(.L_x_22) ;  /* 0x0000000000081947 */ /* 0x002fea0003800000 */
[----:B------:R-:W1:Y:S02]  /*1960*/  SYNCS.PHASECHK.TRANS64.TRYWAIT P1, [UR4], R4 ;  /* 0x00000004ff0075a7 */ /* 0x000e640008020144 */
[----:B-1----:R-:W-:Y:S05]  /*1970*/  @!P1 BRA `(.L_x_23) ;  /* 0x0000008c00e09947 */ /* 0x002fea0003800000 */
.L_x_22:
[----:B------:R-:W-:Y:S01]  /*1980*/  ULEA UR20, UR10, UR8, 0xa ;  /* 0x000000080a147291 */ /* 0x000fe2000f8e503f */
[----:B------:R-:W-:Y:S01]  /*1990*/  WARPGROUP.ARRIVE ;  /* 0x00000000000079c5 */ /* 0x000fe20000000000 */
[----:B------:R-:W-:Y:S01]  /*19a0*/  UIMAD UR14, UR10, 0x60, UR9 ;  /* 0x000000600a0e78a4 */ /* 0x000fe2000f8e0209 */
[----:B------:R-:W-:Y:S01]  /*19b0*/  UMOV UR13, 0xc0000010 ;  /* 0xc0000010000d7882 */ /* 0x000fe20000000000 */
[----:B------:R-:W-:Y:S02]  /*19c0*/  UMOV UR15, 0xc0000010 ;  /* 0xc0000010000f7882 */ /* 0x000fe40000000000 */
[----:B------:R-:W-:Y:S01]  /*19d0*/  UIADD3 UR6, UR14, 0x20, URZ ;  /* 0x000000200e067890 */ /* 0x000fe2000fffe03f */
[----:B------:R-:W-:Y:S01]  /*19e0*/  UMOV UR12, UR20 ;  /* 0x00000014000c7c82 */ /* 0x000fe20008000000 */
[----:B------:R-:W-:Y:S01]  /*19f0*/  UMOV UR5, UR13 ;  /* 0x0000000d00057c82 */ /* 0x000fe20008000000 */
[----:B------:R-:W-:Y:S02]  /*1a00*/  UMOV UR4, UR12 ;  /* 0x0000000c00047c82 */ /* 0x000fe40008000000 */
[----:B------:R-:W-:Y:S01]  /*1a10*/  HGMMA.64x16x16.F32 R112, gdesc[UR12], R112, gsb0 ;  /* 0x002000000c7079f0 */ /* 0x000fe20008000870 */
[----:B------:R-:W-:Y:S01]  /*1a20*/  UMOV UR7, 0xc0000010 ;  /* 0xc000001000077882 */ /* 0x000fe20000000000 */
[----:B------:R-:W-:Y:S01]  /*1a30*/  UIADD3 UR18, UR14, 0x40, URZ ;  /* 0x000000400e127890 */ /* 0x000fe2000fffe03f */
[----:B------:R-:W-:Y:S01]  /*1a40*/  UMOV UR16, UR12 ;  /* 0x0000000c00107c82 */ /* 0x000fe20008000000 */
[----:B------:R-:W-:Y:S01]  /*1a50*/  UMOV UR17, UR13 ;  /* 0x0000000d00117c82 */ /* 0x000fe20008000000 */
[----:B------:R-:W-:Y:S01]  /*1a60*/  UMOV UR19, 0xc0000010 ;  /* 0xc000001000137882 */ /* 0x000fe20000000000 */
[----:B------:R-:W-:Y:S01]  /*1a70*/  UIADD3 UR21, UR20, 0x100, URZ ;  /* 0x0000010014157890 */ /* 0x000fe2000fffe03f */
[----:B------:R-:W-:-:S02]  /*1a80*/  WARPGROUP.DEPBAR.LE gsb0, 0x0 ;  /* 0x00008000000079c5 */ /* 0x000fc40000010000 */
[----:B------:R-:W-:-:S06]  /*1a90*/  WARPGROUP.ARRIVE ;  /* 0x00000000000079c5 */ /* 0x000fcc0000000000 */
[----:B------:R-:W-:Y:S03]  /*1aa0*/  HGMMA.64x16x16.F32 R80, gdesc[UR4], R80, gsb0 ;  /* 0x00200000045079f0 */ /* 0x000fe60008000850 */
[----:B------:R-:W-:Y:S02]  /*1ab0*/  WARPGROUP.DEPBAR.LE gsb0, 0x0 ;  /* 0x00008000000079c5 */ /* 0x000fe40000010000 */
[----:B------:R-:W-:-:S06]  /*1ac0*/  WARPGROUP.ARRIVE ;  /* 0x00000000000079c5 */ /* 0x000fcc0000000000 */
[----:B------:R-:W-:Y:S01]  /*1ad0*/  HGMMA.64x16x16.F32 R48, gdesc[UR16], R48, gsb0 ;  /* 0x00200000103079f0 */ /* 0x000fe20008000830 */
        /* <DEDUP_REMOVED lines=10> */
[----:B------:R-:W-:Y:S03]  /*1b80*/  HGMMA.64x16x16.F32 R40, gdesc[UR16], R40, gsb0 ;  /* 0x00200000102879f0 */ /* 0x000fe60008000828 */
[----:B------:R-:W-:Y:S02]  /*1b90*/  WARPGROUP.DEPBAR.LE gsb0, 0x0 ;  /* 0x00008000000079c5 */ /* 0x000fe40000010000 */
        /* <DEDUP_REMOVED lines=34> */
[----:B------:R-:W-:Y:S03]  /*1dc0*/  HGMMA.64x16x16.F32 R88, gdesc[UR12], R88, gsb0 ;  /* 0x002000000c5879f0 */ /* 0x000fe60008000858 */
[----:B------:R-:W-:Y:S02]  /*1dd0*/  WARPGROUP.DEPBAR.LE gsb0, 0x0 ;  /* 0x00008000000079c5 */ /* 0x000fe40000010000 */
[----:B------:R-:W-:Y:S05]  /*1de0*/  @!P0 BRA `(.L_x_24) ;  /* 0x0000000000048947 */ /* 0x000fea0003800000 */
[----:B------:R-:W-:Y:S01]  /*1df0*/  BPT.TRAP 0x1 ;  /* 0x000000040000795c */ /* 0x000fe20000300000 */
.L_x_24:
[----:B------:R-:W-:Y:S01]  /*1e00*/  ULEA UR4, UR11, UR41, 0x3 ;  /* 0x000000290b047291 */ /* 0x000fe2000f8e183f */
[----:B------:R-:W-:-:S03]  /*1e10*/  ISETP.GT.U32.AND P1, PT, R19, 0x1, PT ;  /* 0x000000011300780c */ /* 0x000fc60003f24070 */
[----:B------:R-:W-:-:S04]  /*1e20*/  UIADD3 UR4, UR4, 0x60, URZ ;  /* 0x0000006004047890 */ /* 0x000fc8000fffe03f */
[----:B------:R-:W-:-:S09]  /*1e30*/  UPRMT UR4, URZ, 0x654, UR4 ;  /* 0x000006543f047896 */ /* 0x000fd20008000004 */
[----:B------:R-:W-:Y:S01]  /*1e40*/  SYNCS.ARRIVE.TRANS64.RED.A1T0 RZ, [UR4], RZ ;  /* 0x000000ffffff79a7 */ /* 0x000fe20008100404 */
[----:B------:R-:W-:Y:S05]  /*1e50*/  @P1 BRA `(.L_x_25) ;  /* 0x0000000000041947 */ /* 0x000fea0003800000 */
[----:B------:R-:W-:Y:S01]  /*1e60*/  BPT.TRAP 0x1 ;  /* 0x000000040000795c */ /* 0x000fe20000300000 */
.L_x_25:
[----:B------:R-:W-:Y:S01]  /*1e70*/  UIADD3 UR10, UR10, 0x1, URZ ;  /* 0x000000010a0a7890 */ /* 0x000fe2000fffe03f */
[C---:B------:R-:W-:Y:S01]  /*1e80*/  ISETP.GT.AND P1, PT, R3.reuse, 0x1, PT ;  /* 0x000000010300780c */ /* 0x040fe20003f24270 */
[----:B------:R-:W-:Y:S01]  /*1e90*/  UIADD3 UR11, UR11, 0x1, URZ ;  /* 0x000000010b0b7890 */ /* 0x000fe2000fffe03f */
[----:B------:R-:W-:Y:S01]  /*1ea0*/  VIADD R3, R3, 0xffffffff ;  /* 0xffffffff03037836 */ /* 0x000fe20000000000 */
[----:B------:R-:W-:Y:S02]  /*1eb0*/  UISETP.NE.AND UP0, UPT, UR10, 0xc, UPT ;  /* 0x0000000c0a00788c */ /* 0x000fe4000bf05270 */
[----:B------:R-:W-:Y:S02]  /*1ec0*/  UISETP.NE.AND UP1, UPT, UR11, 0xc, UPT ;  /* 0x0000000c0b00788c */ /* 0x000fe4000bf25270 */
[----:B------:R-:W-:Y:S02]  /*1ed0*/  USEL UR4, URZ, 0x1, UP0 ;  /* 0x000000013f047887 */ /* 0x000fe40008000000 */
[----:B------:R-:W-:-:S02]  /*1ee0*/  USEL UR10, UR10, URZ, UP0 ;  /* 0x0000003f0a0a7287 */ /* 0x000fc40008000000 */
[----:B------:R-:W-:Y:S02]  /*1ef0*/  USEL UR11, UR11, URZ, UP1 ;  /* 0x0000003f0b0b7287 */ /* 0x000fe40008800000 */
[----:B------:R-:W-:Y:S01]  /*1f00*/  LOP3.LUT R6, R6, UR4, RZ, 0x3c, !PT ;  /* 0x0000000406067c12 */ /* 0x000fe2000f8e3cff */
[----:B------:R-:W-:Y:S09]  /*1f10*/  @P1 BRA `(.L_x_26) ;  /* 0xfffffff800701947 */ /* 0x000ff2000383ffff */
.L_x_19:
[----:B------:R-:W2:Y:S02]  /*1f20*/  LDC R3, c[0x0][0x28c] ;  /* 0x0000a300ff037b82 */ /* 0x000ea40000000800 */
[----:B--2---:R-:W-:-:S13]  /*1f30*/  ISETP.GE.AND P1, PT, R3, 0x1, PT ;  /* 0x000000010300780c */ /* 0x004fda0003f26270 */
[----:B------:R-:W-:Y:S05]  /*1f40*/  @!P1 BRA `(.L_x_27) ;  /* 0x0000000000349947 */ /* 0x000fea0003800000 */
[----:B------:R-:W-:Y:S05]  /*1f50*/  @!P0 BRA `(.L_x_28) ;  /* 0x0000000000048947 */ /* 0x000fea0003800000 */
[----:B------:R-:W-:Y:S01]  /*1f60*/  BPT.TRAP 0x1 ;  /* 0x000000040000795c */ /* 0x000fe20000300000 */
.L_x_28:
[----:B------:R-:W-:Y:S01]  /*1f70*/  VIADD R0, R0, UR39 ;  /* 0x0000002700007c36 */ /* 0x000fe20008000000 */
[----:B------:R-:W-:-:S03]  /*1f80*/  ISETP.GT.U32.AND P0, PT, R19, 0x1, PT ;  /* 0x000000011300780c */ /* 0x000fc60003f04070 */
[----:B01----:R-:W-:-:S05]  /*1f90*/  IMAD.WIDE.U32 R4, R0, -0x55555555, RZ ;  /* 0xaaaaaaab00047825 */ /* 0x003fca00078e00ff */
[----:B------:R-:W-:-:S05]  /*1fa0*/  SHF.R.U32.HI R5, RZ, 0x3, R5 ;  /* 0x00000003ff057819 */ /* 0x000fca0000011605 */
[----:B------:R-:W-:-:S05]  /*1fb0*/  IMAD R0, R5, -0xc, R0 ;  /* 0xfffffff405007824 */ /* 0x000fca00078e0200 */
[----:B------:R-:W-:-:S05]  /*1fc0*/  LEA R0, R0, UR41, 0x3 ;  /* 0x0000002900007c11 */ /* 0x000fca000f8e18ff */
[----:B------:R-:W-:-:S05]  /*1fd0*/  VIADD R0, R0, 0x60 ;  /* 0x0000006000007836 */ /* 0x000fca0000000000 */
[----:B------:R-:W-:-:S04]  /*1fe0*/  PRMT R0, RZ, 0x654, R0 ;  /* 0x00000654ff007816 */ /* 0x000fc80000000000 */
[----:B------:R2:W-:Y:S01]  /*1ff0*/  SYNCS.ARRIVE.TRANS64.RED.A1T0 RZ, [R0+URZ], RZ ;  /* 0x000000ff00ff79a7 */ /* 0x0005e2000810043f */
[----:B------:R-:W-:Y:S05]  /*2000*/  @P0 BRA `(.L_x_27) ;  /* 0x0000000000040947 */ /* 0x000fea0003800000 */
[----:B------:R-:W-:Y:S01]  /*2010*/  BPT.TRAP 0x1 ;  /* 0x000000040000795c */ /* 0x000fe20000300000 */
.L_x_27:
[----:B------:R-:W3:Y:S01]  /*2020*/  LDC R8, c[0x0][0x288] ;  /* 0x0000a200ff087b82 */ /* 0x000ee20000000800 */
[----:B--2---:R-:W-:Y:S01]  /*2030*/  LOP3.LUT R0, R22, 0x1, RZ, 0xc0, !PT ;  /* 0x0000000116007812 */ /* 0x004fe200078ec0ff */
[----:B------:R-:W-:Y:S01]  /*2040*/  IMAD R123, R123, 0x30, RZ ;  /* 0x000000307b7b7824 */ /* 0x000fe200078e02ff */
[----:B------:R-:W-:Y:S01]  /*2050*/  SHF.R.U32.HI R3, RZ, 0x2, R18 ;  /* 0x00000002ff037819 */ /* 0x000fe20000011612 */
[----:B------:R-:W-:Y:S01]  /*2060*/  UIADD3 UR39, UR40, UR39, URZ ;  /* 0x0000002728277290 */ /* 0x000fe2000fffe03f */
[----:B01----:R-:W-:Y:S01]  /*2070*/  LOP3.LUT R4, R18, 0x60, RZ, 0xc0, !PT ;  /* 0x0000006012047812 */ /* 0x003fe200078ec0ff */
[----:B------:R-:W-:Y:S01]  /*2080*/  IMAD.SHL.U32 R10, R0, 0x40, RZ ;  /* 0x00000040000a7824 */ /* 0x000fe200078e00ff */
[----:B------:R-:W-:Y:S01]  /*2090*/  LOP3.LUT R3, R3, 0x7, RZ, 0xc0, !PT ;  /* 0x0000000703037812 */ /* 0x000fe200078ec0ff */
[----:B------:R-:W-:Y:S01]  /*20a0*/  UISETP.GT.U32.AND UP0, UPT, UR39, 0xb, UPT ;  /* 0x0000000b2700788c */ /* 0x000fe2000bf04070 */
[----:B------:R-:W-:Y:S01]  /*20b0*/  SHF.R.U32.HI R6, RZ, 0x1, R4 ;  /* 0x00000001ff067819 */ /* 0x000fe20000011604 */
[----:B------:R-:W-:Y:S01]  /*20c0*/  ULDC UR7, c[0x0][0x284] ;  /* 0x0000a10000077ab9 */ /* 0x000fe20000000800 */
[----:B------:R-:W-:Y:S01]  /*20d0*/  LOP3.LUT R4, R18, 0x3, RZ, 0xc0, !PT ;  /* 0x0000000312047812 */ /* 0x000fe200078ec0ff */
[----:B------:R-:W-:Y:S01]  /*20e0*/  UISETP.LT.U32.AND UP0, UPT, UR40, 0xc, UP0 ;  /* 0x0000000c2800788c */ /* 0x000fe20008701070 */
[--C-:B------:R-:W-:Y:S01]  /*20f0*/  IADD3 R5, RZ, -R6, -R3.reuse ;  /* 0x80000006ff057210 */ /* 0x100fe20007ffe803 */
[----:B------:R-:W-:Y:S01]  /*2100*/  UISETP.GE.U32.AND UP1, UPT, UR40, 0xc, UPT ;  /* 0x0000000c2800788c */ /* 0x000fe2000bf26070 */
[----:B------:R-:W-:Y:S01]  /*2110*/  LOP3.LUT R7, R10, 0x40, R3, 0xe2, !PT ;  /* 0x000000400a077812 */ /* 0x000fe200078ee203 */
[----:B------:R-:W-:Y:S01]  /*2120*/  IMAD.SHL.U32 R3, R122, 0x200, RZ ;  /* 0x000002007a037824 */ /* 0x000fe200078e00ff */
[----:B------:R-:W-:Y:S01]  /*2130*/  SHF.R.S32.HI R125, RZ, 0x1f, R23 ;  /* 0x0000001fff7d7819 */ /* 0x000fe20000011417 */
[----:B------:R-:W-:Y:S01]  /*2140*/  ULDC.64 UR8, c[0x0][0x5d0] ;  /* 0x0001740000087ab9 */ /* 0x000fe20000000a00 */
[----:B------:R-:W-:Y:S01]  /*2150*/  UIMAD.WIDE.U32 UR4, UR39, -0x55555555, URZ ;  /* 0xaaaaaaab270478a5 */ /* 0x000fe2000f8e003f */
[----:B------:R-:W-:Y:S01]  /*2160*/  IMAD R0, R0, -0x40, R5 ;  /* 0xffffffc000007824 */ /* 0x000fe200078e0205 */
[----:B------:R-:W-:Y:S01]  /*2170*/  USEL UR6, URZ, 0x1, !UP0 ;  /* 0x000000013f067887 */ /* 0x000fe2000c000000 */
[----:B------:R-:W-:Y:S01]  /*2180*/  IMAD.WIDE R14, R122, 0x200, RZ ;  /* 0x000002007a0e7825 */ /* 0x000fe200078e02ff */
[----:B------:R-:W-:Y:S01]  /*2190*/  USHF.R.U32.HI UR4, URZ, 0x3, UR5 ;  /* 0x000000033f047899 */ /* 0x000fe20008011605 */
[----:B---3--:R-:W-:Y:S01]  /*21a0*/  ISETP.GE.AND P0, PT, R123, R8, PT ;  /* 0x000000087b00720c */ /* 0x008fe20003f06270 */
[----:B------:R-:W-:Y:S01]  /*21b0*/  ULOP3.LUT UR38, UR38, UR6, URZ, 0x3c, !UPT ;  /* 0x0000000626267292 */ /* 0x000fe2000f8e3c3f */
[----:B------:R-:W-:Y:S01]  /*21c0*/  IMAD R10, R4, -0x2, R8 ;  /* 0xfffffffe040a7824 */ /* 0x000fe200078e0208 */
[----:B------:R-:W-:Y:S01]  /*21d0*/  UIMAD UR39, UR4, -0xc, UR39 ;  /* 0xfffffff4042778a4 */ /* 0x000fe2000f8e0227 */
[----:B------:R-:W-:Y:S01]  /*21e0*/  IMAD.SHL.U32 R8, R18, 0x2, RZ ;  /* 0x0000000212087824 */ /* 0x000fe200078e00ff */
[----:B------:R-:W-:Y:S01]  /*21f0*/  ISETP.GE.OR P0, PT, R3, UR7, P0 ;  /* 0x0000000703007c0c */ /* 0x000fe20008706670 */
[----:B------:R-:W-:Y:S01]  /*2200*/  IMAD R4, R125, UR8, RZ ;  /* 0x000000087d047c24 */ /* 0x000fe2000f8e02ff */
[----:B------:R-:W-:Y:S01]  /*2210*/  @UP1 ULOP3.LUT UR38, UR38, 0x1, UR4, 0x78, !UPT ;  /* 0x0000000126261892 */ /* 0x000fe2000f8e7804 */
[----:B------:R-:W-:Y:S01]  /*2220*/  IADD3 R0, -R3, UR7, R0 ;  /* 0x0000000703007c10 */ /* 0x000fe2000fffe100 */
[----:B------:R-:W-:Y:S01]  /*2230*/  IMAD.IADD R3, R10, 0x1, -R123 ;  /* 0x000000010a037824 */ /* 0x000fe200078e0a7b */
[----:B------:R-:W-:Y:S01]  /*2240*/  LOP3.LUT R8, R123, 0x6, R8, 0xf8, !PT ;  /* 0x000000067b087812 */ /* 0x000fe200078ef808 */
[----:B------:R-:W-:Y:S01]  /*2250*/  IMAD R11, R23, UR9, R4 ;  /* 0x00000009170b7c24 */ /* 0x000fe2000f8e0204 */
[----:B------:R-:W-:Y:S01]  /*2260*/  LOP3.LUT R7, R14, R7, R6, 0xfe, !PT ;  /* 0x000000070e077212 */ /* 0x000fe200078efe06 */
[----:B------:R-:W-:Y:S01]  /*2270*/  IMAD.MOV.U32 R6, RZ, RZ, -0x1 ;  /* 0xffffffffff067424 */ /* 0x000fe200078e00ff */
[----:B------:R-:W-:-:S03]  /*2280*/  SHF.R.S32.HI R9, RZ, 0x1f, R8 ;  /* 0x0000001fff097819 */ /* 0x000fc60000011408 */
[----:B------:R-:W-:-:S04]  /*2290*/  IMAD.WIDE.U32 R4, R23, UR8, R8 ;  /* 0x0000000817047c25 */ /* 0x000fc8000f8e0008 */
[----:B------:R-:W-:Y:S02]  /*22a0*/  IMAD.IADD R11, R5, 0x1, R11 ;  /* 0x00000001050b7824 */ /* 0x000fe400078e020b */
[----:B------:R-:W-:Y:S01]  /*22b0*/  IMAD.MOV.U32 R10, RZ, RZ, R4 ;  /* 0x000000ffff0a7224 */ /* 0x000fe200078e0004 */
[----:B------:R-:W-:Y:S06]  /*22c0*/  @P0 BRA `(.L_x_29) ;  /* 0x0000006400200947 */ /* 0x000fec0003800000 */
[----:B------:R-:W0:Y:S01]  /*22d0*/  LDC.64 R4, c[0x0][0x5c8] ;  /* 0x00017200ff047b82 */ /* 0x000e220000000a00 */
[----:B-----5:R-:W-:Y:S01]  /*22e0*/  FSETP.NEU.AND P2, PT, R121, RZ, PT ;  /* 0x000000ff7900720b */ /* 0x020fe20003f4d000 */
[----:B------:R-:W-:Y:S01]  /*22f0*/  BSSY B0, `(.L_x_29) ;  /* 0x0000645000007945 */ /* 0x000fe20003800000 */
[----:B------:R-:W-:-:S04]  /*2300*/  ISETP.GT.AND P0, PT, R3, RZ, PT ;  /* 0x000000ff0300720c */ /* 0x000fc80003f04270 */
[----:B------:R-:W-:Y:S01]  /*2310*/  ISETP.GT.AND P1, PT, R0, RZ, P0 ;  /* 0x000000ff0000720c */ /* 0x000fe20000724270 */
[-C--:B0-----:R-:W-:Y:S02]  /*2320*/  IMAD R12, R15, R4.reuse, RZ ;  /* 0x000000040f0c7224 */ /* 0x081fe400078e02ff */
[----:B------:R-:W-:-:S04]  /*2330*/  IMAD.WIDE.U32 R130, R7, R4, R10 ;  /* 0x0000000407827225 */ /* 0x000fc800078e000a */
[----:B------:R-:W-:-:S04]  /*2340*/  IMAD R11, R7, R5, R12 ;  /* 0x00000005070b7224 */ /* 0x000fc800078e020c */
[----:B------:R-:W-:Y:S01]  /*2350*/  IMAD.IADD R135, R131, 0x1, R11 ;  /* 0x0000000183877824 */ /* 0x000fe200078e020b */
[----:B------:R-:W-:Y:S06]  /*2360*/  @!P2 BRA `(.L_x_30) ;  /* 0x0000004400e4a947 */ /* 0x000fec0003800000 */
[----:B------:R-:W0:Y:S01]  /*2370*/  LDC.64 R20, c[0x0][0x5b8] ;  /* 0x00016e00ff147b82 */ /* 0x000e220000000a00 */
[----:B------:R-:W-:-:S07]  /*2380*/  ULDC.64 UR4, c[0x0][0x5c0] ;  /* 0x0001700000047ab9 */ /* 0x000fce0000000a00 */
[----:B------:R-:W1:Y:S08]  /*2390*/  LDC.64 R122, c[0x0][0x5b0] ;  /* 0x00016c00ff7a7b82 */ /* 0x000e700000000a00 */
[----:B------:R-:W2:Y:S01]  /*23a0*/  LDC.64 R12, c[0x0][0x5a8] ;  /* 0x00016a00ff0c7b82 */ /* 0x000ea20000000a00 */
[-C--:B0-----:R-:W-:Y:S02]  /*23b0*/  IMAD R10, R125, R20.reuse, RZ ;  /* 0x000000147d0a7224 */ /* 0x081fe400078e02ff */
[----:B------:R-:W-:-:S04]  /*23c0*/  IMAD.WIDE.U32 R124, R23, R20, R8 ;  /* 0x00000014177c7225 */ /* 0x000fc800078e0008 */
[----:B------:R-:W-:Y:S02]  /*23d0*/  IMAD R21, R23, R21, R10 ;  /* 0x0000001517157224 */ /* 0x000fe400078e020a */
[-C--:B-1----:R-:W-:Y:S02]  /*23e0*/  IMAD R14, R15, R122.reuse, RZ ;  /* 0x0000007a0f0e7224 */ /* 0x082fe400078e02ff */
[----:B------:R-:W-:Y:S02]  /*23f0*/  IMAD.IADD R127, R125, 0x1, R21 ;  /* 0x000000017d7f7824 */ /* 0x000fe400078e0215 */
[----:B------:R-:W-:Y:S02]  /*2400*/  IMAD.MOV.U32 R126, RZ, RZ, R124 ;  /* 0x000000ffff7e7224 */ /* 0x000fe400078e007c */
[C---:B------:R-:W-:Y:S02]  /*2410*/  IMAD R131, R7.reuse, R123, R14 ;  /* 0x0000007b07837224 */ /* 0x040fe400078e020e */
[----:B------:R-:W-:-:S04]  /*2420*/  IMAD.WIDE.U32 R10, R7, R122, R126 ;  /* 0x0000007a070a7225 */ /* 0x000fc800078e007e */
[----:B------:R-:W-:Y:S01]  /*2430*/  IMAD.IADD R11, R11, 0x1, R131 ;  /* 0x000000010b0b7824 */ /* 0x000fe200078e0283 */
[----:B--2---:R-:W-:-:S04]  /*2440*/  LEA R14, P2, R10, R12, 0x1 ;  /* 0x0000000c0a0e7211 */ /* 0x004fc800078408ff */
[----:B------:R-:W-:-:S05]  /*2450*/  LEA.HI.X R15, R10, R13, R11, 0x1, P2 ;  /* 0x0000000d0a0f7211 */ /* 0x000fca00010f0c0b */
[----:B------:R0:W2:Y:S01]  /*2460*/  @P1 LDG.E.LTC128B.U16 R133, desc[UR36][R14.64] ;  /* 0x000000240e851981 */ /* 0x0000a2000c1e1520 */
[----:B------:R-:W-:Y:S01]  /*2470*/  ISETP.GT.AND P3, PT, R3, 0x1, PT ;  /* 0x000000010300780c */ /* 0x000fe20003f64270 */
[----:B------:R-:W-:Y:S01]  /*2480*/  IMAD.WIDE.U32 R128, R7, R122, R8 ;  /* 0x0000007a07807225 */ /* 0x000fe200078e0008 */
[----:B------:R-:W-:Y:S03]  /*2490*/  BSSY B1, `(.L_x_31) ;  /* 0x0000012000017945 */ /* 0x000fe60003800000 */
[----:B------:R-:W-:Y:S02]  /*24a0*/  IMAD.IADD R129, R131, 0x1, R129 ;  /* 0x0000000183817824 */ /* 0x000fe400078e0281 */
[----:B------:R-:W-:-:S04]  /*24b0*/  IMAD.WIDE.U32 R128, R23, R20, R128 ;  /* 0x0000001417807225 */ /* 0x000fc800078e0080 */
[----:B0-----:R-:W-:Y:S01]  /*24c0*/  IMAD.IADD R15, R21, 0x1, R129 ;  /* 0x00000001150f7824 */ /* 0x001fe200078e0281 */
[----:B------:R-:W-:Y:S02]  /*24d0*/  LEA R14, P4, R128, R12, 0x1 ;  /* 0x0000000c800e7211 */ /* 0x000fe400078808ff */
[----:B------:R-:W-:Y:S02]  /*24e0*/  SHF.L.U64.HI R129, R122, 0x3, R123 ;  /* 0x000000037a817819 */ /* 0x000fe4000001027b */
[----:B------:R-:W-:Y:S01]  /*24f0*/  LEA.HI.X R15, R128, R13, R15, 0x1, P4 ;  /* 0x0000000d800f7211 */ /* 0x000fe200020f0c0f */
[----:B------:R-:W-:Y:S02]  /*2500*/  IMAD.SHL.U32 R128, R122, 0x8, RZ ;  /* 0x000000087a807824 */ /* 0x000fe400078e00ff */
[----:B--2---:R-:W-:-:S05]  /*2510*/  HADD2.F32 R10, -RZ, R133.H0_H0 ;  /* 0x20000085ff0a7230 */ /* 0x004fca0000004100 */
[----:B------:R-:W-:Y:S01]  /*2520*/  FMUL R11, R10, R121 ;  /* 0x000000790a0b7220 */ /* 0x000fe20000400000 */
[----:B------:R-:W-:-:S03]  /*2530*/  LEA R10, P2, R130, UR4, 0x1 ;  /* 0x00000004820a7c11 */ /* 0x000fc6000f8408ff */
[----:B------:R-:W-:Y:S01]  /*2540*/  FFMA R112, R112, R120, R11 ;  /* 0x0000007870707223 */ /* 0x000fe2000000000b */
[----:B------:R-:W-:Y:S02]  /*2550*/  LEA.HI.X R11, R130, UR5, R135, 0x1, P2 ;  /* 0x00000005820b7c11 */ /* 0x000fe400090f0c87 */
[----:B------:R-:W-:Y:S02]  /*2560*/  ISETP.GT.AND P2, PT, R0, RZ, P3 ;  /* 0x000000ff0000720c */ /* 0x000fe40001f44270 */
[----:B------:R-:W-:-:S05]  /*2570*/  F2FP.F16.F32.PACK_AB R112, RZ, R112 ;  /* 0x00000070ff70723e */ /* 0x000fca00000000ff */
[----:B------:R0:W-:Y:S06]  /*2580*/  @P1 STG.E.U16 desc[UR36][R10.64], R112 ;  /* 0x000000700a001986 */ /* 0x0001ec000c101524 */
[----:B------:R-:W-:Y:S05]  /*2590*/  @!P2 BRA `(.L_x_32) ;  /* 0x000000000004a947 */ /* 0x000fea0003800000 */
[----:B------:R1:W5:Y:S02]  /*25a0*/  LDG.E.LTC128B.U16 R133, desc[UR36][R14.64+0x2] ;  /* 0x000002240e857981 */ /* 0x000364000c1e1520 */
.L_x_32:
[----:B------:R-:W-:Y:S05]  /*25b0*/  BSYNC B1 ;  /* 0x0000000000017941 */ /* 0x000fea0003800000 */
.L_x_31:
[----:B0----5:R-:W-:Y:S01]  /*25c0*/  HADD2.F32 R112, -RZ, R133.H0_H0 ;  /* 0x20000085ff707230 */ /* 0x021fe20000004100 */
[----:B------:R-:W-:Y:S01]  /*25d0*/  ISETP.GT.AND P1, PT, R0, 0x8, P0 ;  /* 0x000000080000780c */ /* 0x000fe20000724270 */
[----:B------:R-:W-:-:S04]  /*25e0*/  IMAD.WIDE.U32 R138, R7, R122, R128 ;  /* 0x0000007a078a7225 */ /* 0x000fc800078e0080 */
[----:B------:R-:W-:Y:S01]  /*25f0*/  FMUL R112, R112, R121 ;  /* 0x0000007970707220 */ /* 0x000fe20000400000 */
[----:B------:R-:W-:Y:S01]  /*2600*/  IMAD.IADD R143, R131, 0x1, R139 ;  /* 0x00000001838f7824 */ /* 0x000fe200078e028b */
[----:B------:R-:W-:Y:S02]  /*2610*/  IADD3 R130, P4, R124, R138, RZ ;  /* 0x0000008a7c827210 */ /* 0x000fe40007f9e0ff */
[----:B------:R-:W-:-:S03]  /*2620*/  FFMA R113, R113, R120, R112 ;  /* 0x0000007871717223 */ /* 0x000fc60000000070 */
[----:B------:R-:W-:Y:S01]  /*2630*/  IMAD.X R134, R143, 0x1, R127, P4 ;  /* 0x000000018f867824 */ /* 0x000fe200020e067f */
[C---:B------:R-:W-:Y:S02]  /*2640*/  LEA R112, P4, R130.reuse, R12, 0x1 ;  /* 0x0000000c82707211 */ /* 0x040fe400078808ff */
[----:B------:R-:W-:Y:S02]  /*2650*/  F2FP.F16.F32.PACK_AB R135, RZ, R113 ;  /* 0x00000071ff87723e */ /* 0x000fe400000000ff */
[--C-:B------:R-:W-:Y:S02]  /*2660*/  LEA.HI.X R113, R130, R13, R134.reuse, 0x1, P4 ;  /* 0x0000000d82717211 */ /* 0x100fe400020f0c86 */
[----:B------:R-:W-:Y:S02]  /*2670*/  PRMT R137, R135, 0x7610, R137 ;  /* 0x0000761087897816 */ /* 0x000fe40000000089 */
[----:B------:R-:W-:-:S03]  /*2680*/  PRMT R134, R133, 0x7610, R134 ;  /* 0x0000761085867816 */ /* 0x000fc60000000086 */
[----:B------:R0:W-:Y:S04]  /*2690*/  @P2 STG.E.U16 desc[UR36][R10.64+0x2], R137 ;  /* 0x000002890a002986 */ /* 0x0001e8000c101524 */
[----:B------:R2:W3:Y:S01]  /*26a0*/  @P1 LDG.E.LTC128B.U16 R134, desc[UR36][R112.64] ;  /* 0x0000002470861981 */ /* 0x0004e2000c1e1520 */
[----:B------:R-:W-:Y:S01]  /*26b0*/  IMAD.SHL.U32 R133, R4, 0x10, RZ ;  /* 0x0000001004857824 */ /* 0x000fe200078e00ff */
[----:B------:R-:W-:Y:S01]  /*26c0*/  IADD3 R140, P2, R8, R138, RZ ;  /* 0x0000008a088c7210 */ /* 0x000fe20007f5e0ff */
[----:B------:R-:W-:Y:S03]  /*26d0*/  BSSY B1, `(.L_x_33) ;  /* 0x0000011000017945 */ /* 0x000fe60003800000 */
[----:B------:R-:W-:Y:S01]  /*26e0*/  IADD3 R136, P4, R133, R10, RZ ;  /* 0x0000000a85887210 */ /* 0x000fe20007f9e0ff */
[----:B------:R-:W-:Y:S01]  /*26f0*/  IMAD.X R141, R9, 0x1, R143, P2 ;  /* 0x00000001098d7824 */ /* 0x000fe200010e068f */
[----:B------:R-:W-:Y:S01]  /*2700*/  ISETP.GT.AND P2, PT, R0, 0x8, P3 ;  /* 0x000000080000780c */ /* 0x000fe20001f44270 */
[----:B------:R-:W-:-:S03]  /*2710*/  IMAD.WIDE.U32 R140, R23, R20, R140 ;  /* 0x00000014178c7225 */ /* 0x000fc600078e008c */
[----:B--2---:R-:W-:Y:S01]  /*2720*/  LEA R112, P5, R140, R12, 0x1 ;  /* 0x0000000c8c707211 */ /* 0x004fe200078a08ff */
[----:B---3--:R-:W-:-:S05]  /*2730*/  HADD2.F32 R130, -RZ, R134.H0_H0 ;  /* 0x20000086ff827230 */ /* 0x008fca0000004100 */
[----:B------:R-:W-:Y:S01]  /*2740*/  FMUL R135, R130, R121 ;  /* 0x0000007982877220 */ /* 0x000fe20000400000 */
[----:B------:R-:W-:-:S03]  /*2750*/  IMAD.IADD R130, R21, 0x1, R141 ;  /* 0x0000000115827824 */ /* 0x000fc600078e028d */
[----:B------:R-:W-:Y:S01]  /*2760*/  FFMA R114, R114, R120, R135 ;  /* 0x0000007872727223 */ /* 0x000fe20000000087 */
[----:B------:R-:W-:Y:S02]  /*2770*/  SHF.L.U64.HI R135, R4, 0x4, R5 ;  /* 0x0000000404877819 */ /* 0x000fe40000010205 */
[----:B------:R-:W-:Y:S02]  /*2780*/  LEA.HI.X R113, R140, R13, R130, 0x1, P5 ;  /* 0x0000000d8c717211 */ /* 0x000fe400028f0c82 */
[----:B------:R-:W-:Y:S01]  /*2790*/  F2FP.F16.F32.PACK_AB R114, RZ, R114 ;  /* 0x00000072ff72723e */ /* 0x000fe200000000ff */
[----:B0-----:R-:W-:-:S05]  /*27a0*/  IMAD.X R137, R135, 0x1, R11, P4 ;  /* 0x0000000187897824 */ /* 0x001fca00020e060b */
[----:B------:R0:W-:Y:S01]  /*27b0*/  @P1 STG.E.U16 desc[UR36][R136.64], R114 ;  /* 0x0000007288001986 */ /* 0x0001e2000c101524 */
[----:B------:R-:W-:Y:S05]  /*27c0*/  @!P2 BRA `(.L_x_34) ;  /* 0x000000000004a947 */ /* 0x000fea0003800000 */
[----:B------:R2:W5:Y:S02]  /*27d0*/  LDG.E.LTC128B.U16 R134, desc[UR36][R112.64+0x2] ;  /* 0x0000022470867981 */ /* 0x000564000c1e1520 */
.L_x_34:
[----:B------:R-:W-:Y:S05]  /*27e0*/  BSYNC B1 ;  /* 0x0000000000017941 */ /* 0x000fea0003800000 */
.L_x_33:
[----:B0----5:R-:W-:Y:S01]  /*27f0*/  HADD2.F32 R114, -RZ, R134.H0_H0 ;  /* 0x20000086ff727230 */ /* 0x021fe20000004100 */
[----:B------:R-:W-:Y:S01]  /*2800*/  ISETP.GT.AND P1, PT, R3, 0x8, PT ;  /* 0x000000080300780c */ /* 0x000fe20003f24270 */
[----:B------:R-:W-:Y:S03]  /*2810*/  BSSY B1, `(.L_x_35) ;  /* 0x000000b000017945 */ /* 0x000fe60003800000 */
[----:B------:R-:W-:Y:S01]  /*2820*/  FMUL R114, R114, R121 ;  /* 0x0000007972727220 */ /* 0x000fe20000400000 */
[----:B------:R-:W-:-:S03]  /*2830*/  ISETP.GT.AND P4, PT, R0, RZ, P1 ;  /* 0x000000ff0000720c */ /* 0x000fc60000f84270 */
[----:B------:R-:W-:Y:S01]  /*2840*/  FFMA R114, R115, R120, R114 ;  /* 0x0000007873727223 */ /* 0x000fe20000000072 */
[----:B------:R-:W-:-:S04]  /*2850*/  IMAD.MOV.U32 R115, RZ, RZ, R137 ;  /* 0x000000ffff737224 */ /* 0x000fc800078e0089 */
[----:B------:R-:W-:-:S04]  /*2860*/  F2FP.F16.F32.PACK_AB R114, RZ, R114 ;  /* 0x00000072ff72723e */ /* 0x000fc800000000ff */
[----:B------:R-:W-:Y:S01]  /*2870*/  PRMT R130, R114, 0x7610, R130 ;  /* 0x0000761072827816 */ /* 0x000fe20000000082 */
[----:B------:R-:W-:-:S05]  /*2880*/  IMAD.MOV.U32 R114, RZ, RZ, R136 ;  /* 0x000000ffff727224 */ /* 0x000fca00078e0088 */
[----:B------:R0:W-:Y:S01]  /*2890*/  @P2 STG.E.U16 desc[UR36][R114.64+0x2], R130 ;  /* 0x0000028272002986 */ /* 0x0001e2000c101524 */
[----:B------:R-:W-:Y:S05]  /*28a0*/  @!P4 BRA `(.L_x_36) ;  /* 0x000000000004c947 */ /* 0x000fea0003800000 */
[----:B------:R3:W5:Y:S02]  /*28b0*/  LDG.E.LTC128B.U16 R134, desc[UR36][R14.64+0x10] ;  /* 0x000010240e867981 */ /* 0x000764000c1e1520 */
.L_x_36:
[----:B------:R-:W-:Y:S05]  /*28c0*/  BSYNC B1 ;  /* 0x0000000000017941 */ /* 0x000fea0003800000 */
.L_x_35:
[----:B0----5:R-:W-:Y:S01]  /*28d0*/  HADD2.F32 R130, -RZ, R134.H0_H0 ;  /* 0x20000086ff827230 */ /* 0x021fe20000004100 */
[----:B------:R-:W-:Y:S01]  /*28e0*/  ISETP.GT.AND P2, PT, R3, 0x9, PT ;  /* 0x000000090300780c */ /* 0x000fe20003f44270 */
[----:B------:R-:W-:Y:S03]  /*28f0*/  BSSY B1, `(.L_x_37) ;  /* 0x0000008000017945 */ /* 0x000fe60003800000 */
[----:B------:R-:W-:Y:S01]  /*2900*/  FMUL R141, R130, R121 ;  /* 0x00000079828d7220 */ /* 0x000fe20000400000 */
[----:B------:R-:W-:-:S03]  /*2910*/  ISETP.GT.AND P5, PT, R0, RZ, P2 ;  /* 0x000000ff0000720c */ /* 0x000fc600017a4270 */
[----:B------:R-:W-:-:S05]  /*2920*/  FFMA R141, R116, R120, R141 ;  /* 0x00000078748d7223 */ /* 0x000fca000000008d */
[----:B------:R-:W-:-:S05]  /*2930*/  F2FP.F16.F32.PACK_AB R141, RZ, R141 ;  /* 0x0000008dff8d723e */ /* 0x000fca00000000ff */
[----:B------:R0:W-:Y:S01]  /*2940*/  @P4 STG.E.U16 desc[UR36][R10.64+0x10], R141 ;  /* 0x0000108d0a004986 */ /* 0x0001e2000c101524 */
[----:B------:R-:W-:Y:S05]  /*2950*/  @!P5 BRA `(.L_x_38) ;  /* 0x000000000004d947 */ /* 0x000fea0003800000 */
[----:B------:R4:W5:Y:S02]  /*2960*/  LDG.E.LTC128B.U16 R134, desc[UR36][R14.64+0x12] ;  /* 0x000012240e867981 */ /* 0x000964000c1e1520 */
.L_x_38:
[----:B------:R-:W-:Y:S05]  /*2970*/  BSYNC B1 ;  /* 0x0000000000017941 */ /* 0x000fea0003800000 */
.L_x_37:
[----:B-----5:R-:W-:Y:S01]  /*2980*/  HADD2.F32 R116, -RZ, R134.H0_H0 ;  /* 0x20000086ff747230 */ /* 0x020fe20000004100 */
[----:B------:R-:W-:Y:S01]  /*2990*/  ISETP.GT.AND P4, PT, R0, 0x8, P1 ;  /* 0x000000080000780c */ /* 0x000fe20000f84270 */
[----:B------:R-:W-:Y:S03]  /*29a0*/  BSSY B1, `(.L_x_39) ;  /* 0x0000007000017945 */ /* 0x000fe60003800000 */
[----:B------:R-:W-:-:S04]  /*29b0*/  FMUL R116, R116, R121 ;  /* 0x0000007974747220 */ /* 0x000fc80000400000 */
[----:B------:R-:W-:-:S05]  /*29c0*/  FFMA R116, R117, R120, R116 ;  /* 0x0000007875747223 */ /* 0x000fca0000000074 */
[----:B------:R-:W-:-:S05]  /*29d0*/  F2FP.F16.F32.PACK_AB R116, RZ, R116 ;  /* 0x00000074ff74723e */ /* 0x000fca00000000ff */
[----:B------:R0:W-:Y:S01]  /*29e0*/  @P5 STG.E.U16 desc[UR36][R10.64+0x12], R116 ;  /* 0x000012740a005986 */ /* 0x0001e2000c101524 */
[----:B------:R-:W-:Y:S05]  /*29f0*/  @!P4 BRA `(.L_x_40) ;  /* 0x000000000004c947 */ /* 0x000fea0003800000 */
[----:B------:R0:W5:Y:S02]  /*2a00*/  LDG.E.LTC128B.U16 R134, desc[UR36][R112.64+0x10] ;  /* 0x0000102470867981 */ /* 0x000164000c1e1520 */
.L_x_40:
[----:B------:R-:W-:Y:S05]  /*2a10*/  BSYNC B1 ;  /* 0x0000000000017941 */ /* 0x000fea0003800000 */
.L_x_39:
[----:B0----5:R-:W-:Y:S01]  /*2a20*/  HADD2.F32 R116, -RZ, R134.H0_H0 ;  /* 0x20000086ff747230 */ /* 0x021fe20000004100 */
[----:B------:R-:W-:Y:S01]  /*2a30*/  ISETP.GT.AND P5, PT, R0, 0x8, P2 ;  /* 0x000000080000780c */ /* 0x000fe200017a4270 */
[----:B------:R-:W-:Y:S01]  /*2a40*/  IMAD.MOV.U32 R139, RZ, RZ, R143 ;  /* 0x000000ffff8b7224 */ /* 0x000fe200078e008f */
[----:B------:R-:W-:Y:S01]  /*2a50*/  BSSY B1, `(.L_x_41) ;  /* 0x000000c000017945 */ /* 0x000fe20003800000 */
[----:B------:R-:W-:Y:S02]  /*2a60*/  IMAD R123, R123, 0x78, RZ ;  /* 0x000000787b7b7824 */ /* 0x000fe400078e02ff */
[----:B------:R-:W-:Y:S01]  /*2a70*/  FMUL R117, R116, R121 ;  /* 0x0000007974757220 */ /* 0x000fe20000400000 */
[----:B------:R-:W-:-:S04]  /*2a80*/  IMAD.WIDE.U32 R142, R122, 0x78, R138 ;  /* 0x000000787a8e7825 */ /* 0x000fc800078e008a */
[----:B------:R-:W-:Y:S01]  /*2a90*/  FFMA R117, R118, R120, R117 ;  /* 0x0000007876757223 */ /* 0x000fe20000000075 */
[----:B------:R-:W-:-:S04]  /*2aa0*/  IMAD.IADD R149, R143, 0x1, R123 ;  /* 0x000000018f957824 */ /* 0x000fc800078e027b */
[----:B------:R-:W-:-:S04]  /*2ab0*/  F2FP.F16.F32.PACK_AB R117, RZ, R117 ;  /* 0x00000075ff75723e */ /* 0x000fc800000000ff */
[----:B------:R-:W-:-:S05]  /*2ac0*/  PRMT R116, R117, 0x7610, R116 ;  /* 0x0000761075747816 */ /* 0x000fca0000000074 */
[----:B------:R0:W-:Y:S01]  /*2ad0*/  @P4 STG.E.U16 desc[UR36][R136.64+0x10], R116 ;  /* 0x0000107488004986 */ /* 0x0001e2000c101524 */
[----:B------:R-:W-:Y:S01]  /*2ae0*/  IADD3 R117, P4, R124, R142, RZ ;  /* 0x0000008e7c757210 */ /* 0x000fe20007f9e0ff */
[----:B------:R-:W-:-:S12]  /*2af0*/  @!P5 BRA `(.L_x_42) ;  /* 0x000000000004d947 */ /* 0x000fd80003800000 */
[----:B------:R0:W5:Y:S02]  /*2b00*/  LDG.E.LTC128B.U16 R134, desc[UR36][R112.64+0x12] ;  /* 0x0000122470867981 */ /* 0x000164000c1e1520 */
.L_x_42:
[----:B------:R-:W-:Y:S05]  /*2b10*/  BSYNC B1 ;  /* 0x0000000000017941 */ /* 0x000fea0003800000 */
.L_x_41:
[----:B-----5:R-:W-:Y:S02]  /*2b20*/  HADD2.F32 R118, -RZ, R134.H0_H0 ;  /* 0x20000086ff767230 */ /* 0x020fe40000004100 */
[----:B------:R-:W-:Y:S01]  /*2b30*/  IMAD.X R130, R149, 0x1, R127, P4 ;  /* 0x0000000195827824 */ /* 0x000fe200020e067f */
[C---:B0-----:R-:W-:Y:S02]  /*2b40*/  LEA R116, P4, R117.reuse, R12, 0x1 ;  /* 0x0000000c75747211 */ /* 0x041fe400078808ff */
[----:B------:R-:W-:Y:S02]  /*2b50*/  FMUL R118, R118, R121 ;  /* 0x0000007976767220 */ /* 0x000fe40000400000 */
[----:B------:R-:W-:Y:S02]  /*2b60*/  LEA.HI.X R117, R117, R13, R130, 0x1, P4 ;  /* 0x0000000d75757211 */ /* 0x000fe400020f0c82 */
[----:B------:R-:W-:Y:S01]  /*2b70*/  FFMA R118, R119, R120, R118 ;  /* 0x0000007877767223 */ /* 0x000fe20000000076 */
[----:B------:R-:W-:-:S04]  /*2b80*/  ISETP.GT.AND P4, PT, R0, 0x80, P0 ;  /* 0x000000800000780c */ /* 0x000fc80000784270 */
[----:B------:R-:W-:-:S04]  /*2b90*/  F2FP.F16.F32.PACK_AB R118, RZ, R118 ;  /* 0x00000076ff76723e */ /* 0x000fc800000000ff */
[----:B------:R-:W-:-:S05]  /*2ba0*/  PRMT R119, R118, 0x7610, R119 ;  /* 0x0000761076777816 */ /* 0x000fca0000000077 */
[----:B------:R0:W-:Y:S04]  /*2bb0*/  @P5 STG.E.U16 desc[UR36][R136.64+0x12], R119 ;  /* 0x0000127788005986 */ /* 0x0001e8000c101524 */
[----:B------:R1:W2:Y:S01]  /*2bc0*/  @P4 LDG.E.LTC128B.U16 R134, desc[UR36][R116.64] ;  /* 0x0000002474864981 */ /* 0x0002a2000c1e1520 */
[----:B------:R-:W-:Y:S01]  /*2bd0*/  IMAD.WIDE.U32 R140, R122, 0x78, R128 ;  /* 0x000000787a8c7825 */ /* 0x000fe200078e0080 */
[----:B------:R-:W-:Y:S03]  /*2be0*/  BSSY B1, `(.L_x_43) ;  /* 0x0000016000017945 */ /* 0x000fe60003800000 */
[----:B------:R-:W-:Y:S02]  /*2bf0*/  IMAD.IADD R139, R123, 0x1, R141 ;  /* 0x000000017b8b7824 */ /* 0x000fe400078e028d */
[----:B------:R-:W-:-:S02]  /*2c00*/  IMAD.MOV.U32 R138, RZ, RZ, R140 ;  /* 0x000000ffff8a7224 */ /* 0x000fc400078e008c */
[----:B------:R-:W-:Y:S02]  /*2c10*/  IMAD R151, R5, 0xf0, RZ ;  /* 0x000000f005977824 */ /* 0x000fe400078e02ff */
[----:B0-----:R-:W-:-:S03]  /*2c20*/  IMAD.WIDE.U32 R118, R7, R122, R138 ;  /* 0x0000007a07767225 */ /* 0x001fc600078e008a */
[----:B------:R-:W-:-:S04]  /*2c30*/  IADD3 R118, P5, R8, R118, RZ ;  /* 0x0000007608767210 */ /* 0x000fc80007fbe0ff */
[----:B------:R-:W-:-:S03]  /*2c40*/  IADD3.X R119, R9, R131, R119, P5, !PT ;  /* 0x0000008309777210 */ /* 0x000fc60002ffe477 */
[----:B------:R-:W-:-:S04]  /*2c50*/  IMAD.WIDE.U32 R118, R23, R20, R118 ;  /* 0x0000001417767225 */ /* 0x000fc800078e0076 */
[----:B------:R-:W-:Y:S01]  /*2c60*/  IMAD.IADD R119, R21, 0x1, R119 ;  /* 0x0000000115777824 */ /* 0x000fe200078e0277 */
[----:B-1----:R-:W-:-:S04]  /*2c70*/  LEA R116, P5, R118, R12, 0x1 ;  /* 0x0000000c76747211 */ /* 0x002fc800078a08ff */
[----:B------:R-:W-:Y:S02]  /*2c80*/  LEA.HI.X R117, R118, R13, R119, 0x1, P5 ;  /* 0x0000000d76757211 */ /* 0x000fe400028f0c77 */
[----:B------:R-:W-:Y:S01]  /*2c90*/  ISETP.GT.AND P5, PT, R0, 0x80, P3 ;  /* 0x000000800000780c */ /* 0x000fe20001fa4270 */
[----:B--2---:R-:W-:-:S05]  /*2ca0*/  HADD2.F32 R130, -RZ, R134.H0_H0 ;  /* 0x20000086ff827230 */ /* 0x004fca0000004100 */
[----:B------:R-:W-:-:S04]  /*2cb0*/  FMUL R145, R130, R121 ;  /* 0x0000007982917220 */ /* 0x000fc80000400000 */
[----:B------:R-:W-:Y:S01]  /*2cc0*/  FFMA R104, R104, R120, R145 ;  /* 0x0000007868687223 */ /* 0x000fe20000000091 */
[----:B------:R-:W-:-:S04]  /*2cd0*/  IMAD.WIDE.U32 R144, R4, 0xf0, R136 ;  /* 0x000000f004907825 */ /* 0x000fc800078e0088 */
[----:B------:R-:W-:Y:S01]  /*2ce0*/  F2FP.F16.F32.PACK_AB R104, RZ, R104 ;  /* 0x00000068ff68723e */ /* 0x000fe200000000ff */
[----:B------:R-:W-:Y:S02]  /*2cf0*/  IMAD.IADD R147, R145, 0x1, R151 ;  /* 0x0000000191937824 */ /* 0x000fe400078e0297 */
[----:B------:R-:W-:-:S05]  /*2d00*/  @P4 IMAD.MOV.U32 R146, RZ, RZ, R144 ;  /* 0x000000ffff924224 */ /* 0x000fca00078e0090 */
[----:B------:R0:W-:Y:S01]  /*2d10*/  @P4 STG.E.U16 desc[UR36][R146.64], R104 ;  /* 0x0000006892004986 */ /* 0x0001e2000c101524 */
[----:B------:R-:W-:Y:S05]  /*2d20*/  @!P5 BRA `(.L_x_44) ;  /* 0x000000000004d947 */ /* 0x000fea0003800000 */
[----:B------:R1:W5:Y:S02]  /*2d30*/  LDG.E.LTC128B.U16 R134, desc[UR36][R116.64+0x2] ;  /* 0x0000022474867981 */ /* 0x000364000c1e1520 */
.L_x_44:
[----:B------:R-:W-:Y:S05]  /*2d40*/  BSYNC B1 ;  /* 0x0000000000017941 */ /* 0x000fea0003800000 */
.L_x_43:
[----:B0----5:R-:W-:Y:S01]  /*2d50*/  HADD2.F32 R104, -RZ, R134.H0_H0 ;  /* 0x20000086ff687230 */ /* 0x021fe20000004100 */
[----:B------:R-:W-:Y:S01]  /*2d60*/  IADD3 R142, P4, R128, R142, RZ ;  /* 0x0000008e808e7210 */ /* 0x000fe20007f9e0ff */
[----:B------:R-:W-:Y:S01]  /*2d70*/  IMAD.WIDE.U32 R136, R4, 0xf0, R114 ;  /* 0x000000f004887825 */ /* 0x000fe200078e0072 */
[----:B------:R-:W-:Y:S03]  /*2d80*/  BSSY B1, `(.L_x_45) ;  /* 0x0000015000017945 */ /* 0x000fe60003800000 */
[----:B------:R-:W-:Y:S01]  /*2d90*/  FMUL R104, R104, R121 ;  /* 0x0000007968687220 */ /* 0x000fe20000400000 */
[----:B------:R-:W-:Y:S01]  /*2da0*/  IMAD.X R143, R149, 0x1, R129, P4 ;  /* 0x00000001958f7824 */ /* 0x000fe200020e0681 */
[----:B------:R-:W-:Y:S02]  /*2db0*/  IADD3 R140, P4, R128, R140, RZ ;  /* 0x0000008c808c7210 */ /* 0x000fe40007f9e0ff */
[----:B------:R-:W-:Y:S01]  /*2dc0*/  FFMA R104, R105, R120, R104 ;  /* 0x0000007869687223 */ /* 0x000fe20000000068 */
[----:B------:R-:W-:-:S02]  /*2dd0*/  IMAD.IADD R105, R151, 0x1, R137 ;  /* 0x0000000197697824 */ /* 0x000fc400078e0289 */
[----:B------:R-:W-:Y:S02]  /*2de0*/  IMAD.X R141, R139, 0x1, R129, P4 ;  /* 0x000000018b8d7824 */ /* 0x000fe400020e0681 */
[----:B------:R-:W-:Y:S02]  /*2df0*/  F2FP.F16.F32.PACK_AB R130, RZ, R104 ;  /* 0x00000068ff82723e */ /* 0x000fe400000000ff */
[----:B------:R-:W-:Y:S01]  /*2e00*/  IADD3 R104, P4, R142, R124, RZ ;  /* 0x0000007c8e687210 */ /* 0x000fe20007f9e0ff */
[----:B------:R-:W-:-:S04]  /*2e10*/  IMAD.WIDE.U32 R148, R7, R122, R140 ;  /* 0x0000007a07947225 */ /* 0x000fc800078e008c */
[----:B------:R-:W-:Y:S01]  /*2e20*/  IMAD.X R119, R143, 0x1, R127, P4 ;  /* 0x000000018f777824 */ /* 0x000fe200020e067f */
[----:B------:R-:W-:-:S04]  /*2e30*/  LEA R118, P4, R104, R12, 0x1 ;  /* 0x0000000c68767211 */ /* 0x000fc800078808ff */
[----:B------:R-:W-:Y:S01]  /*2e40*/  LEA.HI.X R119, R104, R13, R119, 0x1, P4 ;  /* 0x0000000d68777211 */ /* 0x000fe200020f0c77 */
[----:B------:R-:W-:Y:S01]  /*2e50*/  IMAD.MOV.U32 R104, RZ, RZ, R136 ;  /* 0x000000ffff687224 */ /* 0x000fe200078e0088 */
[----:B------:R-:W-:-:S04]  /*2e60*/  IADD3 R148, P4, R8, R148, RZ ;  /* 0x0000009408947210 */ /* 0x000fc80007f9e0ff */
[----:B------:R0:W-:Y:S01]  /*2e70*/  @P5 STG.E.U16 desc[UR36][R104.64+0x2], R130 ;  /* 0x0000028268005986 */ /* 0x0001e2000c101524 */
[----:B------:R-:W-:Y:S02]  /*2e80*/  ISETP.GT.AND P5, PT, R0, 0x88, P0 ;  /* 0x000000880000780c */ /* 0x000fe400007a4270 */
[----:B------:R-:W-:-:S03]  /*2e90*/  IADD3.X R149, R9, R131, R149, P4, !PT ;  /* 0x0000008309957210 */ /* 0x000fc600027fe495 */
[----:B------:R-:W-:-:S08]  /*2ea0*/  IMAD.WIDE.U32 R148, R23, R20, R148 ;  /* 0x0000001417947225 */ /* 0x000fd000078e0094 */
[----:B0-----:R-:W-:Y:S05]  /*2eb0*/  @!P5 BRA `(.L_x_46) ;  /* 0x000000000004d947 */ /* 0x001fea0003800000 */
[----:B------:R0:W5:Y:S02]  /*2ec0*/  LDG.E.LTC128B.U16 R134, desc[UR36][R118.64] ;  /* 0x0000002476867981 */ /* 0x000164000c1e1520 */
.L_x_46:
[----:B------:R-:W-:Y:S05]  /*2ed0*/  BSYNC B1 ;  /* 0x0000000000017941 */ /* 0x000fea0003800000 */
.L_x_45:
[----:B0----5:R-:W-:Y:S01]  /*2ee0*/  HADD2.F32 R118, -RZ, R134.H0_H0 ;  /* 0x20000086ff767230 */ /* 0x021fe20000004100 */
[----:B------:R-:W-:Y:S01]  /*2ef0*/  BSSY B1, `(.L_x_47) ;  /* 0x000000d000017945 */ /* 0x000fe20003800000 */
[----:B------:R-:W-:-:S03]  /*2f00*/  IMAD.IADD R130, R21, 0x1, R149 ;  /* 0x0000000115827824 */ /* 0x000fc600078e0295 */
[----:B------:R-:W-:Y:S01]  /*2f10*/  FMUL R119, R118, R121 ;  /* 0x0000007976777220 */ /* 0x000fe20000400000 */
[----:B------:R-:W-:-:S03]  /*2f20*/  LEA R118, P4, R148, R12, 0x1 ;  /* 0x0000000c94767211 */ /* 0x000fc600078808ff */
[----:B------:R-:W-:Y:S01]  /*2f30*/  FFMA R106, R106, R120, R119 ;  /* 0x000000786a6a7223 */ /* 0x000fe20000000077 */
[----:B------:R-:W-:Y:S02]  /*2f40*/  LEA.HI.X R119, R148, R13, R130, 0x1, P4 ;  /* 0x0000000d94777211 */ /* 0x000fe400020f0c82 */
[----:B------:R-:W-:Y:S02]  /*2f50*/  IADD3 R148, P4, R133, R144, RZ ;  /* 0x0000009085947210 */ /* 0x000fe40007f9e0ff */
[----:B------:R-:W-:-:S03]  /*2f60*/  F2FP.F16.F32.PACK_AB R106, RZ, R106 ;  /* 0x0000006aff6a723e */ /* 0x000fc600000000ff */
[----:B------:R-:W-:Y:S01]  /*2f70*/  IMAD.X R149, R147, 0x1, R135, P4 ;  /* 0x0000000193957824 */ /* 0x000fe200020e0687 */
[----:B------:R-:W-:-:S04]  /*2f80*/  ISETP.GT.AND P4, PT, R0, 0x88, P3 ;  /* 0x000000880000780c */ /* 0x000fc80001f84270 */
[----:B------:R0:W-:Y:S09]  /*2f90*/  @P5 STG.E.U16 desc[UR36][R148.64], R106 ;  /* 0x0000006a94005986 */ /* 0x0001f2000c101524 */
[----:B------:R-:W-:Y:S05]  /*2fa0*/  @!P4 BRA `(.L_x_48) ;  /* 0x000000000004c947 */ /* 0x000fea0003800000 */
[----:B------:R2:W5:Y:S02]  /*2fb0*/  LDG.E.LTC128B.U16 R134, desc[UR36][R118.64+0x2] ;  /* 0x0000022476867981 */ /* 0x000564000c1e1520 */
.L_x_48:
[----:B------:R-:W-:Y:S05]  /*2fc0*/  BSYNC B1 ;  /* 0x0000000000017941 */ /* 0x000fea0003800000 */
.L_x_47:
[----:B0----5:R-:W-:Y:S01]  /*2fd0*/  HADD2.F32 R106, -RZ, R134.H0_H0 ;  /* 0x20000086ff6a7230 */ /* 0x021fe20000004100 */
[----:B------:R-:W-:Y:S04]  /*2fe0*/  BSSY B1, `(.L_x_49) ;  /* 0x000000a000017945 */ /* 0x000fe80003800000 */
[----:B------:R-:W-:Y:S01]  /*2ff0*/  FMUL R130, R106, R121 ;  /* 0x000000796a827220 */ /* 0x000fe20000400000 */
[----:B------:R-:W-:-:S03]  /*3000*/  IADD3 R106, P5, R133, R136, RZ ;  /* 0x00000088856a7210 */ /* 0x000fc60007fbe0ff */
[----:B------:R-:W-:Y:S02]  /*3010*/  FFMA R130, R107, R120, R130 ;  /* 0x000000786b827223 */ /* 0x000fe40000000082 */
[----:B------:R-:W-:Y:S01]  /*3020*/  IMAD.X R107, R135, 0x1, R105, P5 ;  /* 0x00000001876b7824 */ /* 0x000fe200028e0669 */
[----:B------:R-:W-:Y:S02]  /*3030*/  ISETP.GT.AND P5, PT, R0, 0x80, P1 ;  /* 0x000000800000780c */ /* 0x000fe40000fa4270 */
[----:B------:R-:W-:-:S05]  /*3040*/  F2FP.F16.F32.PACK_AB R130, RZ, R130 ;  /* 0x00000082ff82723e */ /* 0x000fca00000000ff */
[----:B------:R0:W-:Y:S06]  /*3050*/  @P4 STG.E.U16 desc[UR36][R106.64+0x2], R130 ;  /* 0x000002826a004986 */ /* 0x0001ec000c101524 */
[----:B------:R-:W-:Y:S05]  /*3060*/  @!P5 BRA `(.L_x_50) ;  /* 0x000000000004d947 */ /* 0x000fea0003800000 */
[----:B------:R0:W5:Y:S02]  /*3070*/  LDG.E.LTC128B.U16 R134, desc[UR36][R116.64+0x10] ;  /* 0x0000102474867981 */ /* 0x000164000c1e1520 */
.L_x_50:
[----:B------:R-:W-:Y:S05]  /*3080*/  BSYNC B1 ;  /* 0x0000000000017941 */ /* 0x000fea0003800000 */
.L_x_49:
[----:B0----5:R-:W-:Y:S01]  /*3090*/  HADD2.F32 R130, -RZ, R134.H0_H0 ;  /* 0x20000086ff827230 */ /* 0x021fe20000004100 */
[----:B------:R-:W-:Y:S01]  /*30a0*/  ISETP.GT.AND P4, PT, R0, 0x80, P2 ;  /* 0x000000800000780c */ /* 0x000fe20001784270 */
[----:B------:R-:W-:Y:S03]  /*30b0*/  BSSY B1, `(.L_x_51) ;  /* 0x0000009000017945 */ /* 0x000fe60003800000 */
[----:B------:R-:W-:-:S04]  /*30c0*/  FMUL R145, R130, R121 ;  /* 0x0000007982917220 */ /* 0x000fc80000400000 */
[----:B------:R-:W-:-:S05]  /*30d0*/  FFMA R145, R108, R120, R145 ;  /* 0x000000786c917223 */ /* 0x000fca0000000091 */
[----:B------:R-:W-:-:S04]  /*30e0*/  F2FP.F16.F32.PACK_AB R145, RZ, R145 ;  /* 0x00000091ff91723e */ /* 0x000fc800000000ff */
[----:B------:R-:W-:Y:S01]  /*30f0*/  PRMT R108, R145, 0x7610, R108 ;  /* 0x00007610916c7816 */ /* 0x000fe2000000006c */
[----:B------:R-:W-:-:S05]  /*3100*/  @P5 IMAD.MOV.U32 R145, RZ, RZ, R147 ;  /* 0x000000ffff915224 */ /* 0x000fca00078e0093 */
[----:B------:R0:W-:Y:S01]  /*3110*/  @P5 STG.E.U16 desc[UR36][R144.64+0x10], R108 ;  /* 0x0000106c90005986 */ /* 0x0001e2000c101524 */
[----:B------:R-:W-:Y:S05]  /*3120*/  @!P4 BRA `(.L_x_52) ;  /* 0x000000000004c947 */ /* 0x000fea0003800000 */
[----:B------:R0:W5:Y:S02]  /*3130*/  LDG.E.LTC128B.U16 R134, desc[UR36][R116.64+0x12] ;  /* 0x0000122474867981 */ /* 0x000164000c1e1520 */
.L_x_52:
[----:B------:R-:W-:Y:S05]  /*3140*/  BSYNC B1 ;  /* 0x0000000000017941 */ /* 0x000fea0003800000 */
.L_x_51:
[----:B0----5:R-:W-:Y:S01]  /*3150*/  HADD2.F32 R108, -RZ, R134.H0_H0 ;  /* 0x20000086ff6c7230 */ /* 0x021fe20000004100 */
        /* <DEDUP_REMOVED lines=8> */
.L_x_54:
[----:B------:R-:W-:Y:S05]  /*31e0*/  BSYNC B1 ;  /* 0x0000000000017941 */ /* 0x000fea0003800000 */
.L_x_53:
[----:B0----5:R-:W-:Y:S01]  /*31f0*/  HADD2.F32 R108, -RZ, R134.H0_H0 ;  /* 0x20000086ff6c7230 */ /* 0x021fe20000004100 */
[----:B------:R-:W-:Y:S01]  /*3200*/  ISETP.GT.AND P4, PT, R0, 0x88, P2 ;  /* 0x000000880000780c */ /* 0x000fe20001784270 */
[----:B------:R-:W-:Y:S01]  /*3210*/  IMAD.WIDE.U32 R144, R122, 0x78, R142 ;  /* 0x000000787a907825 */ /* 0x000fe200078e008e */
[----:B------:R-:W-:Y:S03]  /*3220*/  BSSY B1, `(.L_x_55) ;  /* 0x000000a000017945 */ /* 0x000fe60003800000 */
[----:B------:R-:W-:Y:S01]  /*3230*/  FMUL R109, R108, R121 ;  /* 0x000000796c6d7220 */ /* 0x000fe20000400000 */
[----:B------:R-:W-:-:S03]  /*3240*/  IMAD.IADD R147, R123, 0x1, R145 ;  /* 0x000000017b937824 */ /* 0x000fc600078e0291 */
[----:B------:R-:W-:-:S05]  /*3250*/  FFMA R109, R110, R120, R109 ;  /* 0x000000786e6d7223 */ /* 0x000fca000000006d */
[----:B------:R-:W-:-:S04]  /*3260*/  F2FP.F16.F32.PACK_AB R109, RZ, R109 ;  /* 0x0000006dff6d723e */ /* 0x000fc800000000ff */
[----:B------:R-:W-:-:S05]  /*3270*/  PRMT R108, R109, 0x7610, R108 ;  /* 0x000076106d6c7816 */ /* 0x000fca000000006c */
[----:B------:R0:W-:Y:S01]  /*3280*/  @P5 STG.E.U16 desc[UR36][R148.64+0x10], R108 ;  /* 0x0000106c94005986 */ /* 0x0001e2000c101524 */
[----:B------:R-:W-:Y:S01]  /*3290*/  IADD3 R109, P5, R124, R144, RZ ;  /* 0x000000907c6d7210 */ /* 0x000fe20007fbe0ff */
[----:B------:R-:W-:-:S12]  /*32a0*/  @!P4 BRA `(.L_x_56) ;  /* 0x000000000004c947 */ /* 0x000fd80003800000 */
[----:B------:R0:W5:Y:S02]  /*32b0*/  LDG.E.LTC128B.U16 R134, desc[UR36][R118.64+0x12] ;  /* 0x0000122476867981 */ /* 0x000164000c1e1520 */
.L_x_56:
[----:B------:R-:W-:Y:S05]  /*32c0*/  BSYNC B1 ;  /* 0x0000000000017941 */ /* 0x000fea0003800000 */
.L_x_55:
        /* <DEDUP_REMOVED lines=12> */
[----:B------:R-:W-:Y:S01]  /*3390*/  SHF.L.U64.HI R143, R4, 0x9, R5 ;  /* 0x00000009048f7819 */ /* 0x000fe20000010205 */
[----:B------:R-:W-:Y:S01]  /*33a0*/  BSSY B1, `(.L_x_57) ;  /* 0x0000014000017945 */ /* 0x000fe20003800000 */
[----:B------:R-:W-:-:S04]  /*33b0*/  IADD3 R110, P4, R128, R138, RZ ;  /* 0x0000008a806e7210 */ /* 0x000fc80007f9e0ff */
[----:B0-----:R-:W-:-:S03]  /*33c0*/  IADD3.X R111, R129, R123, R139, P4, !PT ;  /* 0x0000007b816f7210 */ /* 0x001fc600027fe48b */
[----:B------:R-:W-:-:S03]  /*33d0*/  IMAD.WIDE.U32 R138, R7, R122, R110 ;  /* 0x0000007a078a7225 */ /* 0x000fc600078e006e */
[----:B------:R-:W-:-:S04]  /*33e0*/  IADD3 R138, P4, R8, R138, RZ ;  /* 0x0000008a088a7210 */ /* 0x000fc80007f9e0ff */
[----:B------:R-:W-:Y:S02]  /*33f0*/  IADD3.X R139, R9, R131, R139, P4, !PT ;  /* 0x00000083098b7210 */ /* 0x000fe400027fe48b */
[----:B------:R-:W-:Y:S01]  /*3400*/  LEA R142, P4, R4, R10, 0x9 ;  /* 0x0000000a048e7211 */ /* 0x000fe200078848ff */
[----:B------:R-:W-:-:S04]  /*3410*/  IMAD.WIDE.U32 R138, R23, R20, R138 ;  /* 0x00000014178a7225 */ /* 0x000fc800078e008a */
[----:B------:R-:W-:Y:S01]  /*3420*/  IMAD.X R143, R143, 0x1, R11, P4 ;  /* 0x000000018f8f7824 */ /* 0x000fe200020e060b */
[----:B-1----:R-:W-:Y:S01]  /*3430*/  LEA R108, P4, R138, R12, 0x1 ;  /* 0x0000000c8a6c7211 */ /* 0x002fe200078808ff */
[----:B--2---:R-:W-:-:S05]  /*3440*/  HADD2.F32 R130, -RZ, R134.H0_H0 ;  /* 0x20000086ff827230 */ /* 0x004fca0000004100 */
[----:B------:R-:W-:Y:S01]  /*3450*/  FMUL R109, R130, R121 ;  /* 0x00000079826d7220 */ /* 0x000fe20000400000 */
[----:B------:R-:W-:-:S03]  /*3460*/  IMAD.IADD R130, R21, 0x1, R139 ;  /* 0x0000000115827824 */ /* 0x000fc600078e028b */
[----:B------:R-:W-:Y:S02]  /*3470*/  FFMA R96, R96, R120, R109 ;  /* 0x0000007860607223 */ /* 0x000fe4000000006d */
[----:B------:R-:W-:Y:S02]  /*3480*/  LEA.HI.X R109, R138, R13, R130, 0x1, P4 ;  /* 0x0000000d8a6d7211 */ /* 0x000fe400020f0c82 */
[----:B------:R-:W-:Y:S02]  /*3490*/  ISETP.GT.AND P4, PT, R0, 0x100, P3 ;  /* 0x000001000000780c */ /* 0x000fe40001f84270 */
[----:B------:R-:W-:-:S05]  /*34a0*/  F2FP.F16.F32.PACK_AB R96, RZ, R96 ;  /* 0x00000060ff60723e */ /* 0x000fca00000000ff */
[----:B------:R0:W-:Y:S06]  /*34b0*/  @P5 STG.E.U16 desc[UR36][R142.64], R96 ;  /* 0x000000608e005986 */ /* 0x0001ec000c101524 */
[----:B------:R-:W-:Y:S05]  /*34c0*/  @!P4 BRA `(.L_x_58) ;  /* 0x000000000004c947 */ /* 0x000fea0003800000 */
[----:B------:R1:W5:Y:S02]  /*34d0*/  LDG.E.LTC128B.U16 R134, desc[UR36][R108.64+0x2] ;  /* 0x000002246c867981 */ /* 0x000364000c1e1520 */
.L_x_58:
[----:B------:R-:W-:Y:S05]  /*34e0*/  BSYNC B1 ;  /* 0x0000000000017941 */ /* 0x000fea0003800000 */
.L_x_57:
        /* <DEDUP_REMOVED lines=8> */
[----:B------:R-:W-:Y:S01]  /*3570*/  @P4 IMAD.MOV.U32 R97, RZ, RZ, R143 ;  /* 0x000000ffff614224 */ /* 0x000fe200078e008f */
[----:B------:R-:W-:Y:S01]  /*3580*/  IADD3.X R139, R129, R123, R139, P5, !PT ;  /* 0x0000007b818b7210 */ /* 0x000fe20002ffe48b */
[----:B------:R-:W-:-:S02]  /*3590*/  IMAD.WIDE.U32 R140, R122, 0x78, R144 ;  /* 0x000000787a8c7825 */ /* 0x000fc400078e0090 */
[----:B------:R-:W-:Y:S02]  /*35a0*/  F2FP.F16.F32.PACK_AB R96, RZ, R96 ;  /* 0x00000060ff60723e */ /* 0x000fe400000000ff */
[----:B------:R-:W-:Y:S02]  /*35b0*/  IMAD.IADD R151, R123, 0x1, R141 ;  /* 0x000000017b977824 */ /* 0x000fe400078e028d */
[----:B------:R-:W-:Y:S01]  /*35c0*/  PRMT R149, R96, 0x7610, R149 ;  /* 0x0000761060957816 */ /* 0x000fe20000000095 */
[----:B------:R-:W-:-:S05]  /*35d0*/  @P4 IMAD.MOV.U32 R96, RZ, RZ, R142 ;  /* 0x000000ffff604224 */ /* 0x000fca00078e008e */
[----:B------:R0:W-:Y:S01]  /*35e0*/  @P4 STG.E.U16 desc[UR36][R96.64+0x2], R149 ;  /* 0x0000029560004986 */ /* 0x0001e2000c101524 */
[----:B------:R-:W-:-:S05]  /*35f0*/  IADD3 R147, P4, R144, R124, RZ ;  /* 0x0000007c90937210 */ /* 0x000fca0007f9e0ff */
[----:B------:R-:W-:Y:S01]  /*3600*/  IMAD.X R144, R145, 0x1, R127, P4 ;  /* 0x0000000191907824 */ /* 0x000fe200020e067f */
[----:B------:R-:W-:-:S04]  /*3610*/  IADD3 R145, P4, P5, R124, R140, R128 ;  /* 0x0000008c7c917210 */ /* 0x000fc80007d9e080 */
[----:B------:R-:W-:Y:S01]  /*3620*/  IADD3.X R130, R127, R151, R129, P4, P5 ;  /* 0x000000977f827210 */ /* 0x000fe200027ea481 */
[----:B0-----:R-:W-:Y:S01]  /*3630*/  IMAD.WIDE.U32 R148, R7, R122, R138 ;  /* 0x0000007a07947225 */ /* 0x001fe200078e008a */
[----:B------:R-:W-:-:S04]  /*3640*/  LEA R146, P4, R147, R12, 0x1 ;  /* 0x0000000c93927211 */ /* 0x000fc800078808ff */
[----:B------:R-:W-:Y:S02]  /*3650*/  LEA.HI.X R147, R147, R13, R144, 0x1, P4 ;  /* 0x0000000d93937211 */ /* 0x000fe400020f0c90 */
[----:B------:R-:W-:Y:S02]  /*3660*/  ISETP.GT.AND P4, PT, R0, 0x108, P0 ;  /* 0x000001080000780c */ /* 0x000fe40000784270 */
[----:B------:R-:W-:-:S04]  /*3670*/  IADD3 R96, P5, R8, R148, RZ ;  /* 0x0000009408607210 */ /* 0x000fc80007fbe0ff */
[----:B------:R-:W-:-:S07]  /*3680*/  IADD3.X R97, R9, R131, R149, P5, !PT ;  /* 0x0000008309617210 */ /* 0x000fce0002ffe495 */
[----:B------:R-:W-:Y:S05]  /*3690*/  @!P4 BRA `(.L_x_60) ;  /* 0x000000000004c947 */ /* 0x000fea0003800000 */
[----:B------:R0:W5:Y:S02]  /*36a0*/  LDG.E.LTC128B.U16 R134, desc[UR36][R146.64] ;  /* 0x0000002492867981 */ /* 0x000164000c1e1520 */
.L_x_60:
[----:B------:R-:W-:Y:S05]  /*36b0*/  BSYNC B1 ;  /* 0x0000000000017941 */ /* 0x000fea0003800000 */
.L_x_59:
[----:B-----5:R-:W-:Y:S01]  /*36c0*/  HADD2.F32 R144, -RZ, R134.H0_H0 ;  /* 0x20000086ff907230 */ /* 0x020fe20000004100 */
[----:B------:R-:W-:Y:S01]  /*36d0*/  BSSY B1, `(.L_x_61) ;  /* 0x000000e000017945 */ /* 0x000fe20003800000 */
[----:B0-----:R-:W-:-:S04]  /*36e0*/  IMAD.WIDE.U32 R146, R23, R20, R96 ;  /* 0x0000001417927225 */ /* 0x001fc800078e0060 */
[----:B------:R-:W-:Y:S01]  /*36f0*/  FMUL R97, R144, R121 ;  /* 0x0000007990617220 */ /* 0x000fe20000400000 */
[----:B------:R-:W-:Y:S01]  /*3700*/  IMAD.IADD R144, R21, 0x1, R147 ;  /* 0x0000000115907824 */ /* 0x000fe200078e0293 */
[----:B------:R-:W-:Y:S02]  /*3710*/  LEA R96, P5, R146, R12, 0x1 ;  /* 0x0000000c92607211 */ /* 0x000fe400078a08ff */
[----:B------:R-:W-:Y:S02]  /*3720*/  FFMA R98, R98, R120, R97 ;  /* 0x0000007862627223 */ /* 0x000fe40000000061 */
        /* <DEDUP_REMOVED lines=8> */
.L_x_62:
[----:B------:R-:W-:Y:S05]  /*37b0*/  BSYNC B1 ;  /* 0x0000000000017941 */ /* 0x000fea0003800000 */
.L_x_61:
[----:B0----5:R-:W-:Y:S01]  /*37c0*/  HADD2.F32 R98, -RZ, R134.H0_H0 ;  /* 0x20000086ff627230 */ /* 0x021fe20000004100 */
[----:B------:R-:W-:Y:S04]  /*37d0*/  BSSY B1, `(.L_x_63) ;  /* 0x000000a000017945 */ /* 0x000fe80003800000 */
[----:B------:R-:W-:-:S04]  /*37e0*/  FMUL R98, R98, R121 ;  /* 0x0000007962627220 */ /* 0x000fc80000400000 */
[----:B------:R-:W-:Y:S01]  /*37f0*/  FFMA R99, R99, R120, R98 ;  /* 0x0000007863637223 */ /* 0x000fe20000000062 */
[----:B------:R-:W-:-:S04]  /*3800*/  IADD3 R98, P4, R142, R133, RZ ;  /* 0x000000858e627210 */ /* 0x000fc80007f9e0ff */
[----:B------:R-:W-:Y:S01]  /*3810*/  F2FP.F16.F32.PACK_AB R144, RZ, R99 ;  /* 0x00000063ff90723e */ /* 0x000fe200000000ff */
[----:B------:R-:W-:Y:S01]  /*3820*/  IMAD.X R99, R143, 0x1, R135, P4 ;  /* 0x000000018f637824 */ /* 0x000fe200020e0687 */
[----:B------:R-:W-:-:S04]  /*3830*/  ISETP.GT.AND P4, PT, R0, 0x100, P1 ;  /* 0x000001000000780c */ /* 0x000fc80000f84270 */
[----:B------:R0:W-:Y:S09]  /*3840*/  @P5 STG.E.U16 desc[UR36][R98.64+0x2], R144 ;  /* 0x0000029062005986 */ /* 0x0001f2000c101524 */
[----:B------:R-:W-:Y:S05]  /*3850*/  @!P4 BRA `(.L_x_64) ;  /* 0x000000000004c947 */ /* 0x000fea0003800000 */
[----:B------:R0:W5:Y:S02]  /*3860*/  LDG.E.LTC128B.U16 R134, desc[UR36][R108.64+0x10] ;  /* 0x000010246c867981 */ /* 0x000164000c1e1520 */
.L_x_64:
[----:B------:R-:W-:Y:S05]  /*3870*/  BSYNC B1 ;  /* 0x0000000000017941 */ /* 0x000fea0003800000 */
.L_x_63:
        /* <DEDUP_REMOVED lines=9> */
.L_x_66:
[----:B------:R-:W-:Y:S05]  /*3910*/  BSYNC B1 ;  /* 0x0000000000017941 */ /* 0x000fea0003800000 */
.L_x_65:
        /* <DEDUP_REMOVED lines=9> */
.L_x_68:
[----:B------:R-:W-:Y:S05]  /*39b0*/  BSYNC B1 ;  /* 0x0000000000017941 */ /* 0x000fea0003800000 */
.L_x_67:
        /* <DEDUP_REMOVED lines=9> */
.L_x_70:
[----:B------:R-:W-:Y:S05]  /*3a50*/  BSYNC B1 ;  /* 0x0000000000017941 */ /* 0x000fea0003800000 */
.L_x_69:
[----:B-----5:R-:W-:Y:S01]  /*3a60*/  HADD2.F32 R100, -RZ, R134.H0_H0 ;  /* 0x20000086ff647230 */ /* 0x020fe20000004100 */
[----:B------:R-:W-:-:S04]  /*3a70*/  IADD3 R124, P4, R124, R140, RZ ;  /* 0x0000008c7c7c7210 */ /* 0x000fc80007f9e0ff */
[----:B------:R-:W-:Y:S01]  /*3a80*/  FMUL R100, R100, R121 ;  /* 0x0000007964647220 */ /* 0x000fe20000400000 */
[----:B------:R-:W-:-:S03]  /*3a90*/  IMAD.X R126, R151, 0x1, R127, P4 ;  /* 0x00000001977e7824 */ /* 0x000fc600020e067f */
[----:B------:R-:W-:-:S05]  /*3aa0*/  FFMA R100, R103, R120, R100 ;  /* 0x0000007867647223 */ /* 0x000fca0000000064 */
[----:B------:R-:W-:-:S04]  /*3ab0*/  F2FP.F16.F32.PACK_AB R100, RZ, R100 ;  /* 0x00000064ff64723e */ /* 0x000fc800000000ff */
[----:B0-----:R-:W-:Y:S02]  /*3ac0*/  PRMT R101, R100, 0x7610, R101 ;  /* 0x0000761064657816 */ /* 0x001fe40000000065 */
[----:B------:R-:W-:-:S03]  /*3ad0*/  LEA R100, P4, R124, R12, 0x1 ;  /* 0x0000000c7c647211 */ /* 0x000fc600078808ff */
[----:B------:R0:W-:Y:S01]  /*3ae0*/  @P5 STG.E.U16 desc[UR36][R98.64+0x12], R101 ;  /* 0x0000126562005986 */ /* 0x0001e2000c101524 */
[----:B------:R-:W-:Y:S02]  /*3af0*/  ISETP.GT.AND P5, PT, R0, 0x180, P0 ;  /* 0x000001800000780c */ /* 0x000fe400007a4270 */
[----:B0-----:R-:W-:-:S11]  /*3b00*/  LEA.HI.X R101, R124, R13, R126, 0x1, P4 ;  /* 0x0000000d7c657211 */ /* 0x001fd600020f0c7e */
[----:B------:R0:W2:Y:S01]  /*3b10*/  @P5 LDG.E.LTC128B.U16 R134, desc[UR36][R100.64] ;  /* 0x0000002464865981 */ /* 0x0000a2000c1e1520 */
[----:B------:R-:W-:Y:S01]  /*3b20*/  IMAD.WIDE.U32 R110, R122, 0x78, R110 ;  /* 0x000000787a6e7825 */ /* 0x000fe200078e006e */
[----:B------:R-:W-:Y:S02]  /*3b30*/  BSSY B1, `(.L_x_71) ;  /* 0x0000016000017945 */ /* 0x000fe40003800000 */
[----:B------:R-:W-:-:S04]  /*3b40*/  IADD3 R102, P4, R128, R110, RZ ;  /* 0x0000006e80667210 */ /* 0x000fc80007f9e0ff */
[----:B------:R-:W-:Y:S01]  /*3b50*/  IADD3.X R103, R129, R123, R111, P4, !PT ;  /* 0x0000007b81677210 */ /* 0x000fe200027fe46f */
[----:B------:R-:W-:Y:S02]  /*3b60*/  IMAD R111, R5, 0x300, RZ ;  /* 0x00000300056f7824 */ /* 0x000fe400078e02ff */
[----:B0-----:R-:W-:-:S04]  /*3b70*/  IMAD.WIDE.U32 R100, R4, 0x300, R10 ;  /* 0x0000030004647825 */ /* 0x001fc800078e000a */
[----:B------:R-:W-:-:S03]  /*3b80*/  IMAD.WIDE.U32 R102, R7, R122, R102 ;  /* 0x0000007a07667225 */ /* 0x000fc600078e0066 */
[----:B------:R-:W-:-:S04]  /*3b90*/  IADD3 R102, P4, R8, R102, RZ ;  /* 0x0000006608667210 */ /* 0x000fc80007f9e0ff */
[----:B------:R-:W-:-:S03]  /*3ba0*/  IADD3.X R103, R9, R131, R103, P4, !PT ;  /* 0x0000008309677210 */ /* 0x000fc600027fe467 */
[----:B------:R-:W-:-:S04]  /*3bb0*/  IMAD.WIDE.U32 R102, R23, R20, R102 ;  /* 0x0000001417667225 */ /* 0x000fc800078e0066 */
[----:B--2---:R-:W-:-:S05]  /*3bc0*/  HADD2.F32 R98, -RZ, R134.H0_H0 ;  /* 0x20000086ff627230 */ /* 0x004fca0000004100 */
[----:B------:R-:W-:Y:S01]  /*3bd0*/  FMUL R99, R98, R121 ;  /* 0x0000007962637220 */ /* 0x000fe20000400000 */
[----:B------:R-:W-:-:S03]  /*3be0*/  LEA R98, P4, R102, R12, 0x1 ;  /* 0x0000000c66627211 */ /* 0x000fc600078808ff */
[----:B------:R-:W-:Y:S01]  /*3bf0*/  FFMA R99, R88, R120, R99 ;  /* 0x0000007858637223 */ /* 0x000fe20000000063 */
[----:B------:R-:W-:Y:S02]  /*3c00*/  IMAD.IADD R88, R21, 0x1, R103 ;  /* 0x0000000115587824 */ /* 0x000fe400078e0267 */
[----:B------:R-:W-:Y:S02]  /*3c10*/  IMAD.IADD R103, R101, 0x1, R111 ;  /* 0x0000000165677824 */ /* 0x000fe400078e026f */
[----:B------:R-:W-:Y:S02]  /*3c20*/  F2FP.F16.F32.PACK_AB R110, RZ, R99 ;  /* 0x00000063ff6e723e */ /* 0x000fe400000000ff */
[----:B------:R-:W-:Y:S01]  /*3c30*/  LEA.HI.X R99, R102, R13, R88, 0x1, P4 ;  /* 0x0000000d66637211 */ /* 0x000fe200020f0c58 */
[----:B------:R-:W-:Y:S01]  /*3c40*/  @P5 IMAD.MOV.U32 R102, RZ, RZ, R100 ;  /* 0x000000ffff665224 */ /* 0x000fe200078e0064 */
[----:B------:R-:W-:-:S04]  /*3c50*/  ISETP.GT.AND P4, PT, R0, 0x180, P3 ;  /* 0x000001800000780c */ /* 0x000fc80001f84270 */
[----:B------:R0:W-:Y:S09]  /*3c60*/  @P5 STG.E.U16 desc[UR36][R102.64], R110 ;  /* 0x0000006e66005986 */ /* 0x0001f2000c101524 */
[----:B------:R-:W-:Y:S05]  /*3c70*/  @!P4 BRA `(.L_x_72) ;  /* 0x000000000004c947 */ /* 0x000fea0003800000 */
[----:B------:R2:W5:Y:S02]  /*3c80*/  LDG.E.LTC128B.U16 R134, desc[UR36][R98.64+0x2] ;  /* 0x0000022462867981 */ /* 0x000564000c1e1520 */
.L_x_72:
[----:B------:R-:W-:Y:S05]  /*3c90*/  BSYNC B1 ;  /* 0x0000000000017941 */ /* 0x000fea0003800000 */
.L_x_71:
[----:B-----5:R-:W-:Y:S01]  /*3ca0*/  HADD2.F32 R88, -RZ, R134.H0_H0 ;  /* 0x20000086ff587230 */ /* 0x020fe20000004100 */
[----:B------:R-:W-:Y:S01]  /*3cb0*/  ISETP.GT.AND P0, PT, R0, 0x188, P0 ;  /* 0x000001880000780c */ /* 0x000fe20000704270 */
[----:B------:R-:W-:Y:S01]  /*3cc0*/  IMAD.WIDE.U32 R138, R122, 0x78, R138 ;  /* 0x000000787a8a7825 */ /* 0x000fe200078e008a */
[----:B------:R-:W-:Y:S03]  /*3cd0*/  BSSY B1, `(.L_x_73) ;  /* 0x0000010000017945 */ /* 0x000fe60003800000 */
[----:B0-----:R-:W-:Y:S01]  /*3ce0*/  FMUL R110, R88, R121 ;  /* 0x00000079586e7220 */ /* 0x001fe20000400000 */
[----:B------:R-:W-:Y:S01]  /*3cf0*/  @P4 IMAD.MOV.U32 R124, RZ, RZ, R100 ;  /* 0x000000ffff7c4224 */ /* 0x000fe200078e0064 */
[----:B------:R-:W-:Y:S01]  /*3d00*/  IADD3 R88, P5, R128, R138, RZ ;  /* 0x0000008a80587210 */ /* 0x000fe20007fbe0ff */
[----:B------:R-:W-:Y:S02]  /*3d10*/  @P4 IMAD.MOV.U32 R125, RZ, RZ, R103 ;  /* 0x000000ffff7d4224 */ /* 0x000fe400078e0067 */
[----:B------:R-:W-:Y:S01]  /*3d20*/  FFMA R110, R89, R120, R110 ;  /* 0x00000078596e7223 */ /* 0x000fe2000000006e */
[----:B------:R-:W-:-:S04]  /*3d30*/  IADD3.X R89, R129, R123, R139, P5, !PT ;  /* 0x0000007b81597210 */ /* 0x000fc80002ffe48b */
[----:B------:R-:W-:Y:S01]  /*3d40*/  F2FP.F16.F32.PACK_AB R110, RZ, R110 ;  /* 0x0000006eff6e723e */ /* 0x000fe200000000ff */
[----:B------:R-:W-:-:S03]  /*3d50*/  IMAD.WIDE.U32 R122, R7, R122, R88 ;  /* 0x0000007a077a7225 */ /* 0x000fc600078e0058 */
[----:B------:R-:W-:Y:S02]  /*3d60*/  PRMT R7, R110, 0x7610, R7 ;  /* 0x000076106e077816 */ /* 0x000fe40000000007 */
[----:B------:R-:W-:-:S03]  /*3d70*/  IADD3 R110, P5, R8, R122, RZ ;  /* 0x0000007a086e7210 */ /* 0x000fc60007fbe0ff */
[----:B------:R0:W-:Y:S01]  /*3d80*/  @P4 STG.E.U16 desc[UR36][R124.64+0x2], R7 ;  /* 0x000002077c004986 */ /* 0x0001e2000c101524 */
[----:B------:R-:W-:-:S04]  /*3d90*/  LEA R88, P4, R145, R12, 0x1 ;  /* 0x0000000c91587211 */ /* 0x000fc800078808ff */
[----:B------:R-:W-:Y:S01]  /*3da0*/  LEA.HI.X R89, R145, R13, R130, 0x1, P4 ;  /* 0x0000000d91597211 */ /* 0x000fe200020f0c82 */
[----:B------:R-:W-:Y:S08]  /*3db0*/  @!P0 BRA `(.L_x_74) ;  /* 0x0000000000048947 */ /* 0x000ff00003800000 */
[----:B------:R0:W5:Y:S02]  /*3dc0*/  LDG.E.LTC128B.U16 R134, desc[UR36][R88.64] ;  /* 0x0000002458867981 */ /* 0x000164000c1e1520 */
.L_x_74:
[----:B------:R-:W-:Y:S05]  /*3dd0*/  BSYNC B1 ;  /* 0x0000000000017941 */ /* 0x000fea0003800000 */
.L_x_73:
[----:B-----5:R-:W-:Y:S01]  /*3de0*/  HADD2.F32 R8, -RZ, R134.H0_H0 ;  /* 0x20000086ff087230 */ /* 0x020fe20000004100 */
[----:B------:R-:W-:Y:S01]  /*3df0*/  IADD3.X R111, R9, R131, R123, P5, !PT ;  /* 0x00000083096f7210 */ /* 0x000fe20002ffe47b */
[----:B------:R-:W-:Y:S01]  /*3e00*/  BSSY B1, `(.L_x_75) ;  /* 0x000000e000017945 */ /* 0x000fe20003800000 */
[----:B------:R-:W-:Y:S02]  /*3e10*/  ISETP.GT.AND P3, PT, R0, 0x188, P3 ;  /* 0x000001880000780c */ /* 0x000fe40001f64270 */
[----:B0-----:R-:W-:Y:S01]  /*3e20*/  FMUL R7, R8, R121 ;  /* 0x0000007908077220 */ /* 0x001fe20000400000 */
[----:B------:R-:W-:Y:S01]  /*3e30*/  IADD3 R8, P4, R133, R100, RZ ;  /* 0x0000006485087210 */ /* 0x000fe20007f9e0ff */
[----:B------:R-:W-:-:S04]  /*3e40*/  IMAD.WIDE.U32 R88, R23, R20, R110 ;  /* 0x0000001417587225 */ /* 0x000fc800078e006e */
[----:B------:R-:W-:Y:S01]  /*3e50*/  FFMA R7, R90, R120, R7 ;  /* 0x000000785a077223 */ /* 0x000fe20000000007 */
[----:B------:R-:W-:Y:S01]  /*3e60*/  IMAD.X R9, R103, 0x1, R135, P4 ;  /* 0x0000000167097824 */ /* 0x000fe200020e0687 */
[----:B------:R-:W-:Y:S01]  /*3e70*/  LEA R12, P5, R88, R12, 0x1 ;  /* 0x0000000c580c7211 */ /* 0x000fe200078a08ff */
[----:B------:R-:W-:Y:S02]  /*3e80*/  IMAD.IADD R21, R21, 0x1, R89 ;  /* 0x0000000115157824 */ /* 0x000fe400078e0259 */
[----:B------:R-:W-:-:S03]  /*3e90*/  F2FP.F16.F32.PACK_AB R7, RZ, R7 ;  /* 0x00000007ff07723e */ /* 0x000fc600000000ff */
[----:B------:R-:W-:Y:S02]  /*3ea0*/  LEA.HI.X R13, R88, R13, R21, 0x1, P5 ;  /* 0x0000000d580d7211 */ /* 0x000fe400028f0c15 */
[----:B------:R0:W-:Y:S01]  /*3eb0*/  @P0 STG.E.U16 desc[UR36][R8.64], R7 ;  /* 0x0000000708000986 */ /* 0x0001e2000c101524 */
[----:B------:R-:W-:Y:S05]  /*3ec0*/  @!P3 BRA `(.L_x_76) ;  /* 0x000000000004b947 */ /* 0x000fea0003800000 */
[----:B------:R0:W5:Y:S02]  /*3ed0*/  LDG.E.LTC128B.U16 R134, desc[UR36][R12.64+0x2] ;  /* 0x000002240c867981 */ /* 0x000164000c1e1520 */
.L_x_76:
[----:B------:R-:W-:Y:S05]  /*3ee0*/  BSYNC B1 ;  /* 0x0000000000017941 */ /* 0x000fea0003800000 */
.L_x_75:
        /* <DEDUP_REMOVED lines=9> */
.L_x_78:
[----:B------:R-:W-:Y:S05]  /*3f80*/  BSYNC B1 ;  /* 0x0000000000017941 */ /* 0x000fea0003800000 */
.L_x_77:
[----:B0----5:R-:W-:Y:S01]  /*3f90*/  HADD2.F32 R20, -RZ, R134.H0_H0 ;  /* 0x20000086ff147230 */ /* 0x021fe20000004100 */
[----:B------:R-:W-:Y:S01]  /*3fa0*/  ISETP.GT.AND P3, PT, R0, 0x180, P2 ;  /* 0x000001800000780c */ /* 0x000fe20001764270 */
[----:B------:R-:W-:Y:S01]  /*3fb0*/  @P0 IMAD.MOV.U32 R21, RZ, RZ, R103 ;  /* 0x000000ffff150224 */ /* 0x000fe200078e0067 */
[----:B------:R-:W-:Y:S02]  /*3fc0*/  BSSY B1, `(.L_x_79) ;  /* 0x0000008000017945 */ /* 0x000fe40003800000 */
[----:B------:R-:W-:Y:S01]  /*3fd0*/  FMUL R7, R20, R121 ;  /* 0x0000007914077220 */ /* 0x000fe20000400000 */
[----:B------:R-:W-:-:S03]  /*3fe0*/  @P0 IMAD.MOV.U32 R20, RZ, RZ, R100 ;  /* 0x000000ffff140224 */ /* 0x000fc600078e0064 */
[----:B------:R-:W-:-:S05]  /*3ff0*/  FFMA R7, R92, R120, R7 ;  /* 0x000000785c077223 */ /* 0x000fca0000000007 */
[----:B------:R-:W-:-:S05]  /*4000*/  F2FP.F16.F32.PACK_AB R7, RZ, R7 ;  /* 0x00000007ff07723e */ /* 0x000fca00000000ff */
[----:B------:R0:W-:Y:S01]  /*4010*/  @P0 STG.E.U16 desc[UR36][R20.64+0x10], R7 ;  /* 0x0000100714000986 */ /* 0x0001e2000c101524 */
[----:B------:R-:W-:Y:S05]  /*4020*/  @!P3 BRA `(.L_x_80) ;  /* 0x000000000004b947 */ /* 0x000fea0003800000 */
[----:B------:R0:W5:Y:S02]  /*4030*/  LDG.E.LTC128B.U16 R134, desc[UR36][R98.64+0x12] ;  /* 0x0000122462867981 */ /* 0x000164000c1e1520 */
.L_x_80:
[----:B------:R-:W-:Y:S05]  /*4040*/  BSYNC B1 ;  /* 0x0000000000017941 */ /* 0x000fea0003800000 */
.L_x_79:
[----:B0----5:R-:W-:Y:S01]  /*4050*/  HADD2.F32 R20, -RZ, R134.H0_H0 ;  /* 0x20000086ff147230 */ /* 0x021fe20000004100 */
[----:B------:R-:W-:Y:S01]  /*4060*/  ISETP.GT.AND P1, PT, R0, 0x188, P1 ;  /* 0x000001880000780c */ /* 0x000fe20000f24270 */
[----:B------:R-:W-:Y:S01]  /*4070*/  @P3 IMAD.MOV.U32 R101, RZ, RZ, R103 ;  /* 0x000000ffff653224 */ /* 0x000fe200078e0067 */
[----:B------:R-:W-:Y:S02]  /*4080*/  BSSY B1, `(.L_x_81) ;  /* 0x0000007000017945 */ /* 0x000fe40003800000 */
[----:B------:R-:W-:-:S04]  /*4090*/  FMUL R20, R20, R121 ;  /* 0x0000007914147220 */ /* 0x000fc80000400000 */
[----:B------:R-:W-:-:S05]  /*40a0*/  FFMA R20, R93, R120, R20 ;  /* 0x000000785d147223 */ /* 0x000fca0000000014 */
[----:B------:R-:W-:-:S05]  /*40b0*/  F2FP.F16.F32.PACK_AB R20, RZ, R20 ;  /* 0x00000014ff14723e */ /* 0x000fca00000000ff */
[----:B------:R0:W-:Y:S01]  /*40c0*/  @P3 STG.E.U16 desc[UR36][R100.64+0x12], R20 ;  /* 0x0000121464003986 */ /* 0x0001e2000c101524 */
[----:B------:R-:W-:Y:S05]  /*40d0*/  @!P1 BRA `(.L_x_82) ;  /* 0x0000000000049947 */ /* 0x000fea0003800000 */
[----:B------:R0:W5:Y:S02]  /*40e0*/  LDG.E.LTC128B.U16 R134, desc[UR36][R12.64+0x10] ;  /* 0x000010240c867981 */ /* 0x000164000c1e1520 */
.L_x_82:
[----:B------:R-:W-:Y:S05]  /*40f0*/  BSYNC B1 ;  /* 0x0000000000017941 */ /* 0x000fea0003800000 */
.L_x_81:
        /* <DEDUP_REMOVED lines=9> */
.L_x_84:
[----:B------:R-:W-:Y:S05]  /*4190*/  BSYNC B1 ;  /* 0x0000000000017941 */ /* 0x000fea0003800000 */
.L_x_83:
[----:B-----5:R-:W-:Y:S01]  /*41a0*/  HADD2.F32 R20, -RZ, R134.H0_H0 ;  /* 0x20000086ff147230 */ /* 0x020fe20000004100 */
        /* <DEDUP_REMOVED lines=9> */
.L_x_86:
[----:B------:R-:W-:Y:S05]  /*4240*/  BSYNC B1 ;  /* 0x0000000000017941 */ /* 0x000fea0003800000 */
.L_x_85:
        /* <DEDUP_REMOVED lines=10> */
.L_x_88:
[----:B------:R-:W-:Y:S05]  /*42f0*/  BSYNC B1 ;  /* 0x0000000000017941 */ /* 0x000fea0003800000 */
.L_x_87:
        /* <DEDUP_REMOVED lines=9> */
.L_x_90:
[----:B------:R-:W-:Y:S05]  /*4390*/  BSYNC B1 ;  /* 0x0000000000017941 */ /* 0x000fea0003800000 */
.L_x_89:
        /* <DEDUP_REMOVED lines=9> */
.L_x_92:
[----:B------:R-:W-:Y:S05]  /*4430*/  BSYNC B1 ;  /* 0x0000000000017941 */ /* 0x000fea0003800000 */
.L_x_91:
        /* <DEDUP_REMOVED lines=10> */
.L_x_94:
[----:B------:R-:W-:Y:S05]  /*44e0*/  BSYNC B1 ;  /* 0x0000000000017941 */ /* 0x000fea0003800000 */
.L_x_93:
        /* <DEDUP_REMOVED lines=10> */
.L_x_96:
[----:B------:R-:W-:Y:S05]  /*4590*/  BSYNC B1 ;  /* 0x0000000000017941 */ /* 0x000fea0003800000 */
.L_x_95:
        /* <DEDUP_REMOVED lines=9> */
.L_x_98:
[----:B------:R-:W-:Y:S05]  /*4630*/  BSYNC B1 ;  /* 0x0000000000017941 */ /* 0x000fea0003800000 */
.L_x_97:
        /* <DEDUP_REMOVED lines=9> */
.L_x_100:
[----:B------:R-:W-:Y:S05]  /*46d0*/  BSYNC B1 ;  /* 0x0000000000017941 */ /* 0x000fea0003800000 */
.L_x_99:
        /* <DEDUP_REMOVED lines=9> */
.L_x_102:
[----:B------:R-:W-:Y:S05]  /*4770*/  BSYNC B1 ;  /* 0x0000000000017941 */ /* 0x000fea0003800000 */
.L_x_101:
        /* <DEDUP_REMOVED lines=9> */
.L_x_104:
[----:B------:R-:W-:Y:S05]  /*4810*/  BSYNC B1 ;  /* 0x0000000000017941 */ /* 0x000fea0003800000 */
.L_x_103:
        /* <DEDUP_REMOVED lines=9> */
.L_x_106:
[----:B------:R-:W-:Y:S05]  /*48b0*/  BSYNC B1 ;  /* 0x0000000000017941 */ /* 0x000fea0003800000 */
.L_x_105:
        /* <DEDUP_REMOVED lines=9> */
.L_x_108:
[----:B------:R-:W-:Y:S05]  /*4950*/  BSYNC B1 ;  /* 0x0000000000017941 */ /* 0x000fea0003800000 */
.L_x_107:
        /* <DEDUP_REMOVED lines=9> */
.L_x_110:
[----:B------:R-:W-:Y:S05]  /*49f0*/  BSYNC B1 ;  /* 0x0000000000017941 */ /* 0x000fea0003800000 */
.L_x_109:
        /* <DEDUP_REMOVED lines=9> */
.L_x_112:
[----:B------:R-:W-:Y:S05]  /*4a90*/  BSYNC B1 ;  /* 0x0000000000017941 */ /* 0x000fea0003800000 */
.L_x_111:
        /* <DEDUP_REMOVED lines=9> */
.L_x_114:
[----:B------:R-:W-:Y:S05]  /*4b30*/  BSYNC B1 ;  /* 0x0000000000017941 */ /* 0x000fea0003800000 */
.L_x_113:
        /* <DEDUP_REMOVED lines=9> */
.L_x_116:
[----:B------:R-:W-:Y:S05]  /*4bd0*/  BSYNC B1 ;  /* 0x0000000000017941 */ /* 0x000fea0003800000 */
.L_x_115:
[----:B-----5:R-:W-:Y:S01]  /*4be0*/  HADD2.F32 R8, -RZ, R134.H0_H0 ;  /* 0x20000086ff087230 */ /* 0x020fe20000004100 */
[----:B------:R-:W-:-:S04]  /*4bf0*/  ISETP.GT.AND P5, PT, R0, 0x100, P3 ;  /* 0x000001000000780c */ /* 0x000fc80001fa4270 */
[----:B------:R-:W-:-:S04]  /*4c00*/  FMUL R8, R8, R121 ;  /* 0x0000007908087220 */ /* 0x000fc80000400000 */
[----:B------:R-:W-:-:S05]  /*4c10*/  FFMA R8, R79, R120, R8 ;  /* 0x000000784f087223 */ /* 0x000fca0000000008 */
[----:B------:R-:W-:-:S04]  /*4c20*/  F2FP.F16.F32.PACK_AB R8, RZ, R8 ;  /* 0x00000008ff08723e */ /* 0x000fc800000000ff */
[----:B------:R-:W-:-:S05]  /*4c30*/  PRMT R9, R8, 0x7610, R9 ;  /* 0x0000761008097816 */ /* 0x000fca0000000009 */
[----:B------:R0:W-:Y:S04]  /*4c40*/  @P4 STG.E.U16 desc[UR36][R106.64+0x32], R9 ;  /* 0x000032096a004986 */ /* 0x0001e8000c101524 */
[----:B------:R-:W2:Y:S01]  /*4c50*/  @P5 LDG.E.LTC128B.U16 R134, desc[UR36][R108.64+0x20] ;  /* 0x000020246c865981 */ /* 0x000ea2000c1e1520 */
[C---:B------:R-:W-:Y:S01]  /*4c60*/  IMAD.SHL.U32 R23, R4.reuse, 0x100, RZ ;  /* 0x0000010004177824 */ /* 0x040fe200078e00ff */
[----:B------:R-:W-:Y:S01]  /*4c70*/  SHF.L.U64.HI R73, R4, 0x8, R5 ;  /* 0x0000000804497819 */ /* 0x000fe20000010205 */
[----:B------:R-:W-:Y:S03]  /*4c80*/  BSSY B1, `(.L_x_117) ;  /* 0x000000b000017945 */ /* 0x000fe60003800000 */
[----:B------:R-:W-:-:S05]  /*4c90*/  IADD3 R136, P4, R23, R136, RZ ;  /* 0x0000008817887210 */ /* 0x000fca0007f9e0ff */
[----:B------:R-:W-:Y:S01]  /*4ca0*/  IMAD.X R137, R73, 0x1, R105, P4 ;  /* 0x0000000149897824 */ /* 0x000fe200020e0669 */
[----:B------:R-:W-:Y:S01]  /*4cb0*/  ISETP.GT.AND P4, PT, R0, 0x100, P2 ;  /* 0x000001000000780c */ /* 0x000fe20001784270 */
[----:B--2---:R-:W-:-:S05]  /*4cc0*/  HADD2.F32 R8, -RZ, R134.H0_H0 ;  /* 0x20000086ff087230 */ /* 0x004fca0000004100 */
[----:B0-----:R-:W-:-:S04]  /*4cd0*/  FMUL R7, R8, R121 ;  /* 0x0000007908077220 */ /* 0x001fc80000400000 */
[----:B------:R-:W-:-:S05]  /*4ce0*/  FFMA R7, R64, R120, R7 ;  /* 0x0000007840077223 */ /* 0x000fca0000000007 */
[----:B------:R-:W-:-:S05]  /*4cf0*/  F2FP.F16.F32.PACK_AB R7, RZ, R7 ;  /* 0x00000007ff07723e */ /* 0x000fca00000000ff */
[----:B------:R0:W-:Y:S01]  /*4d00*/  @P5 STG.E.U16 desc[UR36][R136.64+0x20], R7 ;  /* 0x0000200788005986 */ /* 0x0001e2000c101524 */
[----:B------:R-:W-:Y:S05]  /*4d10*/  @!P4 BRA `(.L_x_118) ;  /* 0x000000000004c947 */ /* 0x000fea0003800000 */
[----:B------:R2:W5:Y:S02]  /*4d20*/  LDG.E.LTC128B.U16 R134, desc[UR36][R108.64+0x22] ;  /* 0x000022246c867981 */ /* 0x000564000c1e1520 */
.L_x_118:
[----:B------:R-:W-:Y:S05]  /*4d30*/  BSYNC B1 ;  /* 0x0000000000017941 */ /* 0x000fea0003800000 */
.L_x_117:
[----:B-----5:R-:W-:Y:S01]  /*4d40*/  HADD2.F32 R4, -RZ, R134.H0_H0 ;  /* 0x20000086ff047230 */ /* 0x020fe20000004100 */
[----:B------:R-:W-:-:S04]  /*4d50*/  ISETP.GT.AND P5, PT, R0, 0x108, P3 ;  /* 0x000001080000780c */ /* 0x000fc80001fa4270 */
[----:B------:R-:W-:-:S04]  /*4d60*/  FMUL R4, R4, R121 ;  /* 0x0000007904047220 */ /* 0x000fc80000400000 */
[----:B------:R-:W-:-:S05]  /*4d70*/  FFMA R4, R65, R120, R4 ;  /* 0x0000007841047223 */ /* 0x000fca0000000004 */
[----:B------:R-:W-:-:S04]  /*4d80*/  F2FP.F16.F32.PACK_AB R4, RZ, R4 ;  /* 0x00000004ff04723e */ /* 0x000fc800000000ff */
[----:B0-----:R-:W-:-:S05]  /*4d90*/  PRMT R7, R4, 0x7610, R7 ;  /* 0x0000761004077816 */ /* 0x001fca0000000007 */
[----:B------:R0:W-:Y:S04]  /*4da0*/  @P4 STG.E.U16 desc[UR36][R136.64+0x22], R7 ;  /* 0x0000220788004986 */ /* 0x0001e8000c101524 */
[----:B------:R-:W3:Y:S02]  /*4db0*/  @P5 LDG.E.LTC128B.U16 R134, desc[UR36][R96.64+0x20] ;  /* 0x0000202460865981 */ /* 0x000ee4000c1e1520 */
[----:B---3--:R-:W-:-:S05]  /*4dc0*/  HADD2.F32 R4, -RZ, R134.H0_H0 ;  /* 0x20000086ff047230 */ /* 0x008fca0000004100 */
[----:B------:R-:W-:Y:S01]  /*4dd0*/  FMUL R5, R4, R121 ;  /* 0x0000007904057220 */ /* 0x000fe20000400000 */
[----:B------:R-:W-:-:S03]  /*4de0*/  IADD3 R4, P4, R133, R136, RZ ;  /* 0x0000008885047210 */ /* 0x000fc60007f9e0ff */
[----:B------:R-:W-:Y:S02]  /*4df0*/  FFMA R66, R66, R120, R5 ;  /* 0x0000007842427223 */ /* 0x000fe40000000005 */
[----:B------:R-:W-:Y:S01]  /*4e00*/  IMAD.X R5, R135, 0x1, R137, P4 ;  /* 0x0000000187057824 */ /* 0x000fe200020e0689 */
[----:B------:R-:W-:Y:S02]  /*4e10*/  ISETP.GT.AND P4, PT, R0, 0x108, P2 ;  /* 0x000001080000780c */ /* 0x000fe40001784270 */
[----:B------:R-:W-:-:S05]  /*4e20*/  F2FP.F16.F32.PACK_AB R66, RZ, R66 ;  /* 0x00000042ff42723e */ /* 0x000fca00000000ff */
[----:B------:R0:W-:Y:S06]  /*4e30*/  @P5 STG.E.U16 desc[UR36][R4.64+0x20], R66 ;  /* 0x0000204204005986 */ /* 0x0001ec000c101524 */
[----:B------:R-:W3:Y:S01]  /*4e40*/  @P4 LDG.E.LTC128B.U16 R134, desc[UR36][R96.64+0x22] ;  /* 0x0000222460864981 */ /* 0x000ee2000c1e1520 */
[----:B------:R-:W-:Y:S01]  /*4e50*/  BSSY B1, `(.L_x_119) ;  /* 0x000000b000017945 */ /* 0x000fe20003800000 */
        /* <DEDUP_REMOVED lines=10> */
.L_x_120:
[----:B------:R-:W-:Y:S05]  /*4f00*/  BSYNC B1 ;  /* 0x0000000000017941 */ /* 0x000fea0003800000 */
.L_x_119:
        /* <DEDUP_REMOVED lines=9> */
.L_x_122:
[----:B------:R-:W-:Y:S05]  /*4fa0*/  BSYNC B1 ;  /* 0x0000000000017941 */ /* 0x000fea0003800000 */
.L_x_121:
        /* <DEDUP_REMOVED lines=9> */
.L_x_124:
[----:B------:R-:W-:Y:S05]  /*5040*/  BSYNC B1 ;  /* 0x0000000000017941 */ /* 0x000fea0003800000 */
.L_x_123:
        /* <DEDUP_REMOVED lines=9> */
.L_x_126:
[----:B------:R-:W-:Y:S05]  /*50e0*/  BSYNC B1 ;  /* 0x0000000000017941 */ /* 0x000fea0003800000 */
.L_x_125:
        /* <DEDUP_REMOVED lines=9> */
.L_x_128:
[----:B------:R-:W-:Y:S05]  /*5180*/  BSYNC B1 ;  /* 0x0000000000017941 */ /* 0x000fea0003800000 */
.L_x_127:
        /* <DEDUP_REMOVED lines=11> */
.L_x_130:
[----:B------:R-:W-:Y:S05]  /*5240*/  BSYNC B1 ;  /* 0x0000000000017941 */ /* 0x000fea0003800000 */
.L_x_129:
        /* <DEDUP_REMOVED lines=9> */
.L_x_132:
[----:B------:R-:W-:Y:S05]  /*52e0*/  BSYNC B1 ;  /* 0x0000000000017941 */ /* 0x000fea0003800000 */
.L_x_131:
[----:B0----5:R-:W-:Y:S01]  /*52f0*/  HADD2.F32 R20, -RZ, R134.H0_H0 ;  /* 0x20000086ff147230 */ /* 0x021fe20000004100 */
[----:B------:R-:W-:Y:S01]  /*5300*/  ISETP.GT.AND P2, PT, R0, 0x188, P2 ;  /* 0x000001880000780c */ /* 0x000fe20001744270 */
[----:B------:R-:W-:Y:S03]  /*5310*/  BSSY B1, `(.L_x_133) ;  /* 0x0000009000017945 */ /* 0x000fe60003800000 */
[----:B------:R-:W-:Y:S01]  /*5320*/  FMUL R7, R20, R121 ;  /* 0x0000007914077220 */ /* 0x000fe20000400000 */
[----:B------:R-:W-:-:S03]  /*5330*/  IADD3 R20, P4, R133, R8, RZ ;  /* 0x0000000885147210 */ /* 0x000fc60007f9e0ff */
[----:B------:R-:W-:Y:S02]  /*5340*/  FFMA R7, R58, R120, R7 ;  /* 0x000000783a077223 */ /* 0x000fe40000000007 */
[----:B------:R-:W-:-:S03]  /*5350*/  IMAD.X R21, R135, 0x1, R9, P4 ;  /* 0x0000000187157824 */ /* 0x000fc600020e0609 */
[----:B------:R-:W-:-:S05]  /*5360*/  F2FP.F16.F32.PACK_AB R7, RZ, R7 ;  /* 0x00000007ff07723e */ /* 0x000fca00000000ff */
[----:B------:R0:W-:Y:S01]  /*5370*/  @P3 STG.E.U16 desc[UR36][R20.64+0x20], R7 ;  /* 0x0000200714003986 */ /* 0x0001e2000c101524 */
[----:B------:R-:W-:Y:S05]  /*5380*/  @!P2 BRA `(.L_x_134) ;  /* 0x000000000004a947 */ /* 0x000fea0003800000 */
[----:B------:R0:W5:Y:S02]  /*5390*/  LDG.E.LTC128B.U16 R134, desc[UR36][R12.64+0x22] ;  /* 0x000022240c867981 */ /* 0x000164000c1e1520 */
.L_x_134:
[----:B------:R-:W-:Y:S05]  /*53a0*/  BSYNC B1 ;  /* 0x0000000000017941 */ /* 0x000fea0003800000 */
.L_x_133:
[----:B-----5:R-:W-:Y:S01]  /*53b0*/  HADD2.F32 R56, -RZ, R134.H0_H0 ;  /* 0x20000086ff387230 */ /* 0x020fe20000004100 */
[----:B------:R-:W-:Y:S01]  /*53c0*/  ISETP.GT.AND P3, PT, R0, 0x180, P1 ;  /* 0x000001800000780c */ /* 0x000fe20000f64270 */
[----:B------:R-:W-:Y:S03]  /*53d0*/  BSSY B1, `(.L_x_135) ;  /* 0x0000009000017945 */ /* 0x000fe60003800000 */
[----:B------:R-:W-:-:S04]  /*53e0*/  FMUL R56, R56, R121 ;  /* 0x0000007938387220 */ /* 0x000fc80000400000 */
[----:B------:R-:W-:Y:S01]  /*53f0*/  FFMA R59, R59, R120, R56 ;  /* 0x000000783b3b7223 */ /* 0x000fe20000000038 */
[----:B------:R-:W-:-:S04]  /*5400*/  IADD3 R56, P4, P5, R133, R136, R23 ;  /* 0x0000008885387210 */ /* 0x000fc80007d9e017 */
[----:B------:R-:W-:Y:S02]  /*5410*/  F2FP.F16.F32.PACK_AB R59, RZ, R59 ;  /* 0x0000003bff3b723e */ /* 0x000fe400000000ff */
[----:B------:R-:W-:-:S05]  /*5420*/  IADD3.X R57, R135, R137, R73, P4, P5 ;  /* 0x0000008987397210 */ /* 0x000fca00027ea449 */
[----:B------:R0:W-:Y:S01]  /*5430*/  @P2 STG.E.U16 desc[UR36][R56.64+0x22], R59 ;  /* 0x0000223b38002986 */ /* 0x0001e2000c101524 */
[----:B------:R-:W-:Y:S05]  /*5440*/  @!P3 BRA `(.L_x_136) ;  /* 0x000000000004b947 */ /* 0x000fea0003800000 */
[----:B------:R0:W5:Y:S02]  /*5450*/  LDG.E.LTC128B.U16 R134, desc[UR36][R98.64+0x30] ;  /* 0x0000302462867981 */ /* 0x000164000c1e1520 */
.L_x_136:
[----:B------:R-:W-:Y:S05]  /*5460*/  BSYNC B1 ;  /* 0x0000000000017941 */ /* 0x000fea0003800000 */
.L_x_135:
        /* <DEDUP_REMOVED lines=9> */
.L_x_138:
[----:B------:R-:W-:Y:S05]  /*5500*/  BSYNC B1 ;  /* 0x0000000000017941 */ /* 0x000fea0003800000 */
.L_x_137:
        /* <DEDUP_REMOVED lines=9> */
.L_x_140:
[----:B------:R-:W-:Y:S05]  /*55a0*/  BSYNC B1 ;  /* 0x0000000000017941 */ /* 0x000fea0003800000 */
.L_x_139:
        /* <DEDUP_REMOVED lines=9> */
.L_x_142:
[----:B------:R-:W-:Y:S05]  /*5640*/  BSYNC B1 ;  /* 0x0000000000017941 */ /* 0x000fea0003800000 */
.L_x_141:
        /* <DEDUP_REMOVED lines=10> */
.L_x_144:
[----:B------:R-:W-:Y:S05]  /*56f0*/  BSYNC B1 ;  /* 0x0000000000017941 */ /* 0x000fea0003800000 */
.L_x_143:
        /* <DEDUP_REMOVED lines=10> */
.L_x_146:
[----:B------:R-:W-:Y:S05]  /*57a0*/  BSYNC B1 ;  /* 0x0000000000017941 */ /* 0x000fea0003800000 */
.L_x_145:
        /* <DEDUP_REMOVED lines=9> */
.L_x_148:
[----:B------:R-:W-:Y:S05]  /*5840*/  BSYNC B1 ;  /* 0x0000000000017941 */ /* 0x000fea0003800000 */
.L_x_147:
        /* <DEDUP_REMOVED lines=9> */
.L_x_150:
[----:B------:R-:W-:Y:S05]  /*58e0*/  BSYNC B1 ;  /* 0x0000000000017941 */ /* 0x000fea0003800000 */
.L_x_149:
        /* <DEDUP_REMOVED lines=10> */
.L_x_152:
[----:B------:R-:W-:Y:S05]  /*5990*/  BSYNC B1 ;  /* 0x0000000000017941 */ /* 0x000fea0003800000 */
.L_x_151:
        /* <DEDUP_REMOVED lines=10> */
.L_x_154:
[----:B------:R-:W-:Y:S05]  /*5a40*/  BSYNC B1 ;  /* 0x0000000000017941 */ /* 0x000fea0003800000 */
.L_x_153:
[----:B0---45:R-:W-:Y:S01]  /*5a50*/  HADD2.F32 R14, -RZ, R134.H0_H0 ;  /* 0x20000086ff0e7230 */ /* 0x031fe20000004100 */
        /* <DEDUP_REMOVED lines=8> */
.L_x_156:
[----:B------:R-:W-:Y:S05]  /*5ae0*/  BSYNC B1 ;  /* 0x0000000000017941 */ /* 0x000fea0003800000 */
.L_x_155:
        /* <DEDUP_REMOVED lines=9> */
.L_x_158:
[----:B------:R-:W-:Y:S05]  /*5b80*/  BSYNC B1 ;  /* 0x0000000000017941 */ /* 0x000fea0003800000 */
.L_x_157:
        /* <DEDUP_REMOVED lines=9> */
.L_x_160:
[----:B------:R-:W-:Y:S05]  /*5c20*/  BSYNC B1 ;  /* 0x0000000000017941 */ /* 0x000fea0003800000 */
.L_x_159:
        /* <DEDUP_REMOVED lines=9> */
.L_x_162:
[----:B------:R-:W-:Y:S05]  /*5cc0*/  BSYNC B1 ;  /* 0x0000000000017941 */ /* 0x000fea0003800000 */
.L_x_161:
        /* <DEDUP_REMOVED lines=9> */
.L_x_164:
[----:B------:R-:W-:Y:S05]  /*5d60*/  BSYNC B1 ;  /* 0x0000000000017941 */ /* 0x000fea0003800000 */
.L_x_163:
        /* <DEDUP_REMOVED lines=9> */
.L_x_166:
[----:B------:R-:W-:Y:S05]  /*5e00*/  BSYNC B1 ;  /* 0x0000000000017941 */ /* 0x000fea0003800000 */
.L_x_165:
        /* <DEDUP_REMOVED lines=9> */
.L_x_168:
[----:B------:R-:W-:Y:S05]  /*5ea0*/  BSYNC B1 ;  /* 0x0000000000017941 */ /* 0x000fea0003800000 */
.L_x_167:
        /* <DEDUP_REMOVED lines=9> */
.L_x_170:
[----:B------:R-:W-:Y:S05]  /*5f40*/  BSYNC B1 ;  /* 0x0000000000017941 */ /* 0x000fea0003800000 */
.L_x_169:
        /* <DEDUP_REMOVED lines=9> */
.L_x_172:
[----:B------:R-:W-:Y:S05]  /*5fe0*/  BSYNC B1 ;  /* 0x0000000000017941 */ /* 0x000fea0003800000 */
.L_x_171:
        /* <DEDUP_REMOVED lines=9> */
.L_x_174:
[----:B------:R-:W-:Y:S05]  /*6080*/  BSYNC B1 ;  /* 0x0000000000017941 */ /* 0x000fea0003800000 */
.L_x_173:
        /* <DEDUP_REMOVED lines=9> */
.L_x_176:
[----:B------:R-:W-:Y:S05]  /*6120*/  BSYNC B1 ;  /* 0x0000000000017941 */ /* 0x000fea0003800000 */
.L_x_175:
        /* <DEDUP_REMOVED lines=9> */
.L_x_178:
[----:B------:R-:W-:Y:S05]  /*61c0*/  BSYNC B1 ;  /* 0x0000000000017941 */ /* 0x000fea0003800000 */
.L_x_177:
        /* <DEDUP_REMOVED lines=9> */
.L_x_180:
[----:B------:R-:W-:Y:S05]  /*6260*/  BSYNC B1 ;  /* 0x0000000000017941 */ /* 0x000fea0003800000 */
.L_x_179:
        /* <DEDUP_REMOVED lines=9> */
.L_x_182:
[----:B------:R-:W-:Y:S05]  /*6300*/  BSYNC B1 ;  /* 0x0000000000017941 */ /* 0x000fea0003800000 */
.L_x_181:
        /* <DEDUP_REMOVED lines=9> */
.L_x_184:
[----:B------:R-:W-:Y:S05]  /*63a0*/  BSYNC B1 ;  /* 0x0000000000017941 */ /* 0x000fea0003800000 */
.L_x_183:
        /* <DEDUP_REMOVED lines=9> */
.L_x_186:
[----:B------:R-:W-:Y:S05]  /*6440*/  BSYNC B1 ;  /* 0x0000000000017941 */ /* 0x000fea0003800000 */
.L_x_185:
        /* <DEDUP_REMOVED lines=9> */
.L_x_188:
[----:B------:R-:W-:Y:S05]  /*64e0*/  BSYNC B1 ;  /* 0x0000000000017941 */ /* 0x000fea0003800000 */
.L_x_187:
        /* <DEDUP_REMOVED lines=9> */
.L_x_190:
[----:B------:R-:W-:Y:S05]  /*6580*/  BSYNC B1 ;  /* 0x0000000000017941 */ /* 0x000fea0003800000 */
.L_x_189:
        /* <DEDUP_REMOVED lines=9> */
.L_x_192:
[----:B------:R-:W-:Y:S05]  /*6620*/  BSYNC B1 ;  /* 0x0000000000017941 */ /* 0x000fea0003800000 */
.L_x_191:
        /* <DEDUP_REMOVED lines=9> */
.L_x_194:
[----:B------:R-:W-:Y:S05]  /*66c0*/  BSYNC B1 ;  /* 0x0000000000017941 */ /* 0x000fea0003800000 */
.L_x_193:
        /* <DEDUP_REMOVED lines=9> */
.L_x_196:
[----:B------:R-:W-:Y:S05]  /*6760*/  BSYNC B1 ;  /* 0x0000000000017941 */ /* 0x000fea0003800000 */
.L_x_195:
        /* <DEDUP_REMOVED lines=9> */
.L_x_198:
[----:B------:R-:W-:Y:S05]  /*6800*/  BSYNC B1 ;  /* 0x0000000000017941 */ /* 0x000fea0003800000 */
.L_x_197:
        /* <DEDUP_REMOVED lines=9> */
.L_x_200:
[----:B------:R-:W-:Y:S05]  /*68a0*/  BSYNC B1 ;  /* 0x0000000000017941 */ /* 0x000fea0003800000 */
.L_x_199:
        /* <DEDUP_REMOVED lines=9> */
.L_x_202:
[----:B------:R-:W-:Y:S05]  /*6940*/  BSYNC B1 ;  /* 0x0000000000017941 */ /* 0x000fea0003800000 */
.L_x_201:
        /* <DEDUP_REMOVED lines=9> */
.L_x_204:
[----:B------:R-:W-:Y:S05]  /*69e0*/  BSYNC B1 ;  /* 0x0000000000017941 */ /* 0x000fea0003800000 */
.L_x_203:
        /* <DEDUP_REMOVED lines=9> */
.L_x_206:
[----:B------:R-:W-:Y:S05]  /*6a80*/  BSYNC B1 ;  /* 0x0000000000017941 */ /* 0x000fea0003800000 */
.L_x_205:
[----:B------:R-:W-:Y:S05]  /*6a90*/  @!P0 BRA `(.L_x_207) ;  /* 0x0000001c00288947 */ /* 0x000fea0003800000 */
[----:B-----5:R-:W-:-:S05]  /*6aa0*/  HADD2.F32 R134, -RZ, R134.H0_H0 ;  /* 0x20000086ff867230 */ /* 0x020fca0000004100 */
[----:B------:R-:W-:-:S04]  /*6ab0*/  FMUL R134, R134, R121 ;  /* 0x0000007986867220 */ /* 0x000fc80000400000 */
[----:B------:R-:W-:-:S05]  /*6ac0*/  FFMA R134, R31, R120, R134 ;  /* 0x000000781f867223 */ /* 0x000fca0000000086 */
[----:B------:R-:W-:-:S05]  /*6ad0*/  F2FP.F16.F32.PACK_AB R134, RZ, R134 ;  /* 0x00000086ff86723e */ /* 0x000fca00000000ff */
[----:B------:R0:W-:Y:S01]  /*6ae0*/  STG.E.U16 desc[UR36][R20.64+0x52], R134 ;  /* 0x0000528614007986 */ /* 0x0001e2000c101524 */
[----:B------:R-:W-:Y:S05]  /*6af0*/  BRA `(.L_x_207) ;  /* 0x0000001c00107947 */ /* 0x000fea0003800000 */
.L_x_30:
[----:B------:R-:W-:Y:S01]  /*6b00*/  ULDC.64 UR4, c[0x0][0x5c0] ;  /* 0x0001700000047ab9 */ /* 0x000fe20000000a00 */
[-C--:B------:R-:W-:Y:S01]  /*6b10*/  FMUL R112, R112, R120.reuse ;  /* 0x0000007870707220 */ /* 0x080fe20000400000 */
[----:B------:R-:W-:Y:S01]  /*6b20*/  LEA R8, P2, R130, UR4, 0x1 ;  /* 0x0000000482087c11 */ /* 0x000fe2000f8408ff */
[----:B------:R-:W-:Y:S01]  /*6b30*/  IMAD.SHL.U32 R13, R4, 0x10, RZ ;  /* 0x00000010040d7824 */ /* 0x000fe200078e00ff */
[----:B------:R-:W-:Y:S01]  /*6b40*/  ISETP.GT.AND P3, PT, R3, 0x1, PT ;  /* 0x000000010300780c */ /* 0x000fe20003f64270 */
[----:B------:R-:W-:Y:S01]  /*6b50*/  FMUL R113, R113, R120 ;  /* 0x0000007871717220 */ /* 0x000fe20000400000 */
[----:B------:R-:W-:Y:S01]  /*6b60*/  F2FP.F16.F32.PACK_AB R112, RZ, R112 ;  /* 0x00000070ff70723e */ /* 0x000fe200000000ff */
[-C--:B------:R-:W-:Y:S01]  /*6b70*/  FMUL R115, R115, R120.reuse ;  /* 0x0000007873737220 */ /* 0x080fe20000400000 */
[----:B------:R-:W-:Y:S01]  /*6b80*/  LEA.HI.X R9, R130, UR5, R135, 0x1, P2 ;  /* 0x0000000582097c11 */ /* 0x000fe200090f0c87 */
[-C--:B------:R-:W-:Y:S01]  /*6b90*/  FMUL R114, R114, R120.reuse ;  /* 0x0000007872727220 */ /* 0x080fe20000400000 */
[----:B------:R-:W-:Y:S01]  /*6ba0*/  ISETP.GT.AND P2, PT, R0, RZ, P3 ;  /* 0x000000ff0000720c */ /* 0x000fe20001f44270 */
[-C--:B------:R-:W-:Y:S01]  /*6bb0*/  FMUL R116, R116, R120.reuse ;  /* 0x0000007874747220 */ /* 0x080fe20000400000 */
[C---:B------:R-:W-:Y:S01]  /*6bc0*/  ISETP.GT.AND P5, PT, R0.reuse, 0x8, P0 ;  /* 0x000000080000780c */ /* 0x040fe200007a4270 */
[----:B------:R-:W-:Y:S01]  /*6bd0*/  @P1 STG.E.U16 desc[UR36][R8.64], R112 ;  /* 0x0000007008001986 */ /* 0x000fe2000c101524 */
[----:B------:R-:W-:Y:S01]  /*6be0*/  ISETP.GT.AND P1, PT, R0, 0x8, P3 ;  /* 0x000000080000780c */ /* 0x000fe20001f24270 */
[-C--:B------:R-:W-:Y:S01]  /*6bf0*/  FMUL R117, R117, R120.reuse ;  /* 0x0000007875757220 */ /* 0x080fe20000400000 */
[----:B------:R-:W-:Y:S01]  /*6c00*/  SHF.L.U64.HI R7, R4, 0x4, R5 ;  /* 0x0000000404077819 */ /* 0x000fe20000010205 */
[----:B------:R-:W-:Y:S01]  /*6c10*/  FMUL R118, R118, R120 ;  /* 0x0000007876767220 */ /* 0x000fe20000400000 */
[----:B------:R-:W-:Y:S01]  /*6c20*/  IADD3 R10, P4, R13, R8, RZ ;  /* 0x000000080d0a7210 */ /* 0x000fe20007f9e0ff */
[-C--:B------:R-:W-:Y:S01]  /*6c30*/  FMUL R119, R119, R120.reuse ;  /* 0x0000007877777220 */ /* 0x080fe20000400000 */
[----:B------:R-:W-:Y:S01]  /*6c40*/  F2FP.F16.F32.PACK_AB R113, RZ, R113 ;  /* 0x00000071ff71723e */ /* 0x000fe200000000ff */
[----:B------:R-:W-:Y:S01]  /*6c50*/  FMUL R104, R104, R120 ;  /* 0x0000007868687220 */ /* 0x000fe20000400000 */
[----:B------:R-:W-:Y:S01]  /*6c60*/  F2FP.F16.F32.PACK_AB R115, RZ, R115 ;  /* 0x00000073ff73723e */ /* 0x000fe200000000ff */
[----:B------:R-:W-:Y:S01]  /*6c70*/  IMAD.X R11, R7, 0x1, R9, P4 ;  /* 0x00000001070b7824 */ /* 0x000fe200020e0609 */
[----:B------:R-:W-:Y:S01]  /*6c80*/  F2FP.F16.F32.PACK_AB R114, RZ, R114 ;  /* 0x00000072ff72723e */ /* 0x000fe200000000ff */
[----:B------:R-:W-:Y:S01]  /*6c90*/  @P2 STG.E.U16 desc[UR36][R8.64+0x2], R113 ;  /* 0x0000027108002986 */ /* 0x000fe2000c101524 */
[----:B------:R-:W-:Y:S01]  /*6ca0*/  ISETP.GT.AND P2, PT, R3, 0x8, PT ;  /* 0x000000080300780c */ /* 0x000fe20003f44270 */
[----:B------:R-:W-:Y:S01]  /*6cb0*/  IMAD R12, R5, 0xf0, RZ ;  /* 0x000000f0050c7824 */ /* 0x000fe200078e02ff */
[----:B------:R-:W-:Y:S01]  /*6cc0*/  F2FP.F16.F32.PACK_AB R116, RZ, R116 ;  /* 0x00000074ff74723e */ /* 0x000fe200000000ff */
[----:B------:R-:W-:Y:S01]  /*6cd0*/  @P1 STG.E.U16 desc[UR36][R10.64+0x2], R115 ;  /* 0x000002730a001986 */ /* 0x000fe2000c101524 */
[----:B------:R-:W-:Y:S01]  /*6ce0*/  ISETP.GT.AND P1, PT, R3, 0x9, PT ;  /* 0x000000090300780c */ /* 0x000fe20003f24270 */
[----:B------:R-:W-:Y:S01]  /*6cf0*/  IMAD.WIDE.U32 R20, R4, 0xf0, R10 ;  /* 0x000000f004147825 */ /* 0x000fe200078e000a */
[----:B------:R-:W-:Y:S01]  /*6d00*/  F2FP.F16.F32.PACK_AB R117, RZ, R117 ;  /* 0x00000075ff75723e */ /* 0x000fe200000000ff */
[----:B------:R-:W-:Y:S01]  /*6d10*/  @P5 STG.E.U16 desc[UR36][R10.64], R114 ;  /* 0x000000720a005986 */ /* 0x000fe2000c101524 */
[----:B------:R-:W-:Y:S01]  /*6d20*/  ISETP.GT.AND P5, PT, R0, RZ, P2 ;  /* 0x000000ff0000720c */ /* 0x000fe200017a4270 */
[----:B------:R-:W-:Y:S01]  /*6d30*/  IMAD.IADD R21, R12, 0x1, R21 ;  /* 0x000000010c157824 */ /* 0x000fe200078e0215 */
[----:B------:R-:W-:Y:S01]  /*6d40*/  ISETP.GT.AND P4, PT, R0, RZ, P1 ;  /* 0x000000ff0000720c */ /* 0x000fe20000f84270 */
[----:B------:R-:W-:Y:S01]  /*6d50*/  FMUL R105, R105, R120 ;  /* 0x0000007869697220 */ /* 0x000fe20000400000 */
[----:B------:R-:W-:Y:S01]  /*6d60*/  F2FP.F16.F32.PACK_AB R118, RZ, R118 ;  /* 0x00000076ff76723e */ /* 0x000fe200000000ff */
[-C--:B------:R-:W-:Y:S01]  /*6d70*/  FMUL R106, R106, R120.reuse ;  /* 0x000000786a6a7220 */ /* 0x080fe20000400000 */
[----:B------:R-:W-:Y:S01]  /*6d80*/  F2FP.F16.F32.PACK_AB R119, RZ, R119 ;  /* 0x00000077ff77723e */ /* 0x000fe200000000ff */
[----:B------:R-:W-:Y:S01]  /*6d90*/  FMUL R107, R107, R120 ;  /* 0x000000786b6b7220 */ /* 0x000fe20000400000 */
[----:B------:R-:W-:Y:S01]  /*6da0*/  F2FP.F16.F32.PACK_AB R104, RZ, R104 ;  /* 0x00000068ff68723e */ /* 0x000fe200000000ff */
[-C--:B------:R-:W-:Y:S01]  /*6db0*/  FMUL R108, R108, R120.reuse ;  /* 0x000000786c6c7220 */ /* 0x080fe20000400000 */
[----:B------:R-:W-:Y:S01]  /*6dc0*/  F2FP.F16.F32.PACK_AB R105, RZ, R105 ;  /* 0x00000069ff69723e */ /* 0x000fe200000000ff */
[-C--:B------:R-:W-:Y:S01]  /*6dd0*/  FMUL R109, R109, R120.reuse ;  /* 0x000000786d6d7220 */ /* 0x080fe20000400000 */
[----:B------:R-:W-:Y:S01]  /*6de0*/  PRMT R14, R104, 0x7610, R14 ;  /* 0x00007610680e7816 */ /* 0x000fe2000000000e */
[----:B------:R-:W-:Y:S01]  /*6df0*/  @P5 STG.E.U16 desc[UR36][R8.64+0x10], R116 ;  /* 0x0000107408005986 */ /* 0x000fe2000c101524 */
[----:B------:R-:W-:Y:S01]  /*6e00*/  ISETP.GT.AND P5, PT, R0, 0x8, P2 ;  /* 0x000000080000780c */ /* 0x000fe200017a4270 */
[----:B------:R-:W-:Y:S01]  /*6e10*/  FMUL R110, R110, R120 ;  /* 0x000000786e6e7220 */ /* 0x000fe20000400000 */
[----:B------:R-:W-:Y:S01]  /*6e20*/  F2FP.F16.F32.PACK_AB R106, RZ, R106 ;  /* 0x0000006aff6a723e */ /* 0x000fe200000000ff */
[----:B------:R-:W-:Y:S01]  /*6e30*/  @P4 STG.E.U16 desc[UR36][R8.64+0x12], R117 ;  /* 0x0000127508004986 */ /* 0x000fe2000c101524 */
[----:B------:R-:W-:Y:S01]  /*6e40*/  ISETP.GT.AND P4, PT, R0, 0x8, P1 ;  /* 0x000000080000780c */ /* 0x000fe20000f84270 */
[-C--:B------:R-:W-:Y:S01]  /*6e50*/  FMUL R111, R111, R120.reuse ;  /* 0x000000786f6f7220 */ /* 0x080fe20000400000 */
[----:B------:R-:W-:Y:S01]  /*6e60*/  F2FP.F16.F32.PACK_AB R107, RZ, R107 ;  /* 0x0000006bff6b723e */ /* 0x000fe200000000ff */
[----:B------:R-:W-:Y:S01]  /*6e70*/  FMUL R96, R96, R120 ;  /* 0x0000007860607220 */ /* 0x000fe20000400000 */
[----:B------:R-:W-:Y:S01]  /*6e80*/  F2FP.F16.F32.PACK_AB R108, RZ, R108 ;  /* 0x0000006cff6c723e */ /* 0x000fe200000000ff */
[-C--:B------:R-:W-:Y:S01]  /*6e90*/  FMUL R97, R97, R120.reuse ;  /* 0x0000007861617220 */ /* 0x080fe20000400000 */
[----:B------:R-:W-:Y:S01]  /*6ea0*/  F2FP.F16.F32.PACK_AB R109, RZ, R109 ;  /* 0x0000006dff6d723e */ /* 0x000fe200000000ff */
[----:B------:R-:W-:Y:S01]  /*6eb0*/  FMUL R98, R98, R120 ;  /* 0x0000007862627220 */ /* 0x000fe20000400000 */
[----:B------:R-:W-:Y:S01]  /*6ec0*/  F2FP.F16.F32.PACK_AB R110, RZ, R110 ;  /* 0x0000006eff6e723e */ /* 0x000fe200000000ff */
[----:B------:R-:W-:Y:S01]  /*6ed0*/  @P5 STG.E.U16 desc[UR36][R10.64+0x10], R118 ;  /* 0x000010760a005986 */ /* 0x000fe2000c101524 */
[C---:B------:R-:W-:Y:S01]  /*6ee0*/  ISETP.GT.AND P5, PT, R0.reuse, 0x80, P0 ;  /* 0x000000800000780c */ /* 0x040fe200007a4270 */
[-C--:B------:R-:W-:Y:S01]  /*6ef0*/  FMUL R99, R99, R120.reuse ;  /* 0x0000007863637220 */ /* 0x080fe20000400000 */
[----:B------:R-:W-:Y:S01]  /*6f00*/  F2FP.F16.F32.PACK_AB R111, RZ, R111 ;  /* 0x0000006fff6f723e */ /* 0x000fe200000000ff */
[----:B------:R-:W-:Y:S01]  /*6f10*/  @P4 STG.E.U16 desc[UR36][R10.64+0x12], R119 ;  /* 0x000012770a004986 */ /* 0x000fe2000c101524 */
[----:B------:R-:W-:Y:S01]  /*6f20*/  ISETP.GT.AND P4, PT, R0, 0x80, P3 ;  /* 0x000000800000780c */ /* 0x000fe20001f84270 */
[----:B------:R-:W-:Y:S01]  /*6f30*/  FMUL R100, R100, R120 ;  /* 0x0000007864647220 */ /* 0x000fe20000400000 */
[----:B------:R-:W-:Y:S01]  /*6f40*/  F2FP.F16.F32.PACK_AB R96, RZ, R96 ;  /* 0x00000060ff60723e */ /* 0x000fe200000000ff */
[-C--:B------:R-:W-:Y:S01]  /*6f50*/  FMUL R101, R101, R120.reuse ;  /* 0x0000007865657220 */ /* 0x080fe20000400000 */
[----:B------:R-:W-:Y:S01]  /*6f60*/  F2FP.F16.F32.PACK_AB R97, RZ, R97 ;  /* 0x00000061ff61723e */ /* 0x000fe200000000ff */
[----:B------:R-:W-:Y:S01]  /*6f70*/  FMUL R102, R102, R120 ;  /* 0x0000007866667220 */ /* 0x000fe20000400000 */
[----:B------:R-:W-:Y:S01]  /*6f80*/  F2FP.F16.F32.PACK_AB R98, RZ, R98 ;  /* 0x00000062ff62723e */ /* 0x000fe200000000ff */
[----:B------:R-:W-:Y:S01]  /*6f90*/  FMUL R103, R103, R120 ;  /* 0x0000007867677220 */ /* 0x000fe20000400000 */
[----:B------:R-:W-:Y:S01]  /*6fa0*/  F2FP.F16.F32.PACK_AB R99, RZ, R99 ;  /* 0x00000063ff63723e */ /* 0x000fe200000000ff */
[----:B------:R0:W-:Y:S01]  /*6fb0*/  @P5 STG.E.U16 desc[UR36][R20.64], R14 ;  /* 0x0000000e14005986 */ /* 0x0001e2000c101524 */
[----:B------:R-:W-:Y:S01]  /*6fc0*/  IADD3 R104, P5, R13, R20, RZ ;  /* 0x000000140d687210 */ /* 0x000fe20007fbe0ff */
[----:B------:R-:W-:Y:S01]  /*6fd0*/  FMUL R90, R90, R120 ;  /* 0x000000785a5a7220 */ /* 0x000fe20000400000 */
[----:B------:R-:W-:Y:S01]  /*6fe0*/  F2FP.F16.F32.PACK_AB R100, RZ, R100 ;  /* 0x00000064ff64723e */ /* 0x000fe200000000ff */
[--C-:B------:R-:W-:Y:S01]  /*6ff0*/  @P4 IMAD.MOV.U32 R15, RZ, RZ, R21.reuse ;  /* 0x000000ffff0f4224 */ /* 0x100fe200078e0015 */
[----:B------:R-:W-:Y:S01]  /*7000*/  F2FP.F16.F32.PACK_AB R101, RZ, R101 ;  /* 0x00000065ff65723e */ /* 0x000fe200000000ff */
[----:B------:R-:W-:Y:S01]  /*7010*/  FMUL R91, R91, R120 ;  /* 0x000000785b5b7220 */ /* 0x000fe20000400000 */
[----:B------:R-:W-:Y:S01]  /*7020*/  F2FP.F16.F32.PACK_AB R102, RZ, R102 ;  /* 0x00000066ff66723e */ /* 0x000fe200000000ff */
[-C--:B------:R-:W-:Y:S01]  /*7030*/  FMUL R92, R92, R120.reuse ;  /* 0x000000785c5c7220 */ /* 0x080fe20000400000 */
[----:B------:R-:W-:Y:S01]  /*7040*/  F2FP.F16.F32.PACK_AB R103, RZ, R103 ;  /* 0x00000067ff67723e */ /* 0x000fe200000000ff */
[-C--:B------:R-:W-:Y:S01]  /*7050*/  FMUL R93, R93, R120.reuse ;  /* 0x000000785d5d7220 */ /* 0x080fe20000400000 */
[----:B------:R-:W-:Y:S01]  /*7060*/  FMUL R94, R94, R120 ;  /* 0x000000785e5e7220 */ /* 0x000fe20000400000 */
[----:B0-----:R-:W-:Y:S01]  /*7070*/  @P4 IMAD.MOV.U32 R14, RZ, RZ, R20 ;  /* 0x000000ffff0e4224 */ /* 0x001fe200078e0014 */
[----:B------:R-:W-:Y:S01]  /*7080*/  F2FP.F16.F32.PACK_AB R92, RZ, R92 ;  /* 0x0000005cff5c723e */ /* 0x000fe200000000ff */
[-C--:B------:R-:W-:Y:S01]  /*7090*/  FMUL R95, R95, R120.reuse ;  /* 0x000000785f5f7220 */ /* 0x080fe20000400000 */
[----:B------:R-:W-:Y:S01]  /*70a0*/  F2FP.F16.F32.PACK_AB R93, RZ, R93 ;  /* 0x0000005dff5d723e */ /* 0x000fe200000000ff */
[-C--:B------:R-:W-:Y:S01]  /*70b0*/  FMUL R80, R80, R120.reuse ;  /* 0x0000007850507220 */ /* 0x080fe20000400000 */
[----:B------:R0:W-:Y:S01]  /*70c0*/  @P4 STG.E.U16 desc[UR36][R14.64+0x2], R105 ;  /* 0x000002690e004986 */ /* 0x0001e2000c101524 */
[----:B------:R-:W-:Y:S01]  /*70d0*/  ISETP.GT.AND P4, PT, R0, 0x88, P0 ;  /* 0x000000880000780c */ /* 0x000fe20000784270 */
        /* <DEDUP_REMOVED lines=9> */
[----:B------:R-:W-:Y:S01]  /*7170*/  F2FP.F16.F32.PACK_AB R83, RZ, R83 ;  /* 0x00000053ff53723e */ /* 0x000fe200000000ff */
[----:B0-----:R-:W-:Y:S01]  /*7180*/  IMAD.X R105, R7, 0x1, R21, P5 ;  /* 0x0000000107697824 */ /* 0x001fe200028e0615 */
[----:B------:R-:W-:Y:S01]  /*7190*/  ISETP.GT.AND P5, PT, R0, 0x88, P3 ;  /* 0x000000880000780c */ /* 0x000fe20001fa4270 */
[----:B------:R-:W-:Y:S01]  /*71a0*/  FMUL R86, R86, R120 ;  /* 0x0000007856567220 */ /* 0x000fe20000400000 */
[----:B------:R-:W-:Y:S01]  /*71b0*/  F2FP.F16.F32.PACK_AB R82, RZ, R82 ;  /* 0x00000052ff52723e */ /* 0x000fe200000000ff */
[-C--:B------:R-:W-:Y:S01]  /*71c0*/  FMUL R87, R87, R120.reuse ;  /* 0x0000007857577220 */ /* 0x080fe20000400000 */
        /* <DEDUP_REMOVED lines=9> */
[----:B------:R-:W-:Y:S01]  /*7260*/  @P5 IMAD.MOV.U32 R14, RZ, RZ, R104 ;  /* 0x000000ffff0e5224 */ /* 0x000fe200078e0068 */
[----:B------:R-:W-:Y:S01]  /*7270*/  F2FP.F16.F32.PACK_AB R87, RZ, R87 ;  /* 0x00000057ff57723e */ /* 0x000fe200000000ff */
[----:B------:R-:W-:Y:S01]  /*7280*/  @P5 IMAD.MOV.U32 R15, RZ, RZ, R105 ;  /* 0x000000ffff0f5224 */ /* 0x000fe200078e0069 */
        /* <DEDUP_REMOVED lines=14> */
[----:B------:R-:W-:Y:S01]  /*7370*/  FMUL R65, R65, R120 ;  /* 0x0000007841417220 */ /* 0x000fe20000400000 */
[----:B------:R-:W-:Y:S01]  /*7380*/  F2FP.F16.F32.PACK_AB R77, RZ, R77 ;  /* 0x0000004dff4d723e */ /* 0x000fe200000000ff */
[----:B0-----:R-:W-:-:S02]  /*7390*/  IMAD.SHL.U32 R14, R4, 0x100, RZ ;  /* 0x00000100040e7824 */ /* 0x001fc400078e00ff */
[-C--:B------:R-:W-:Y:S01]  /*73a0*/  FMUL R15, R89, R120.reuse ;  /* 0x00000078590f7220 */ /* 0x080fe20000400000 */
[----:B------:R0:W-:Y:S01]  /*73b0*/  @P5 STG.E.U16 desc[UR36][R20.64+0x12], R109 ;  /* 0x0000126d14005986 */ /* 0x0001e2000c101524 */
[----:B------:R-:W-:Y:S01]  /*73c0*/  ISETP.GT.AND P5, PT, R0, 0x88, P1 ;  /* 0x000000880000780c */ /* 0x000fe20000fa4270 */
[----:B------:R-:W-:Y:S01]  /*73d0*/  FMUL R66, R66, R120 ;  /* 0x0000007842427220 */ /* 0x000fe20000400000 */
[----:B------:R-:W-:Y:S01]  /*73e0*/  F2FP.F16.F32.PACK_AB R78, RZ, R78 ;  /* 0x0000004eff4e723e */ /* 0x000fe200000000ff */
[----:B------:R-:W-:Y:S01]  /*73f0*/  @P4 STG.E.U16 desc[UR36][R104.64+0x10], R110 ;  /* 0x0000106e68004986 */ /* 0x000fe2000c101524 */
[----:B------:R-:W-:Y:S01]  /*7400*/  IADD3 R106, P4, R14, R20, RZ ;  /* 0x000000140e6a7210 */ /* 0x000fe20007f9e0ff */
[-C--:B------:R-:W-:Y:S01]  /*7410*/  FMUL R67, R67, R120.reuse ;  /* 0x0000007843437220 */ /* 0x080fe20000400000 */
[----:B------:R-:W-:Y:S01]  /*7420*/  F2FP.F16.F32.PACK_AB R15, RZ, R15 ;  /* 0x0000000fff0f723e */ /* 0x000fe200000000ff */
[-C--:B------:R-:W-:Y:S01]  /*7430*/  FMUL R68, R68, R120.reuse ;  /* 0x0000007844447220 */ /* 0x080fe20000400000 */
[----:B------:R-:W-:Y:S01]  /*7440*/  F2FP.F16.F32.PACK_AB R79, RZ, R79 ;  /* 0x0000004fff4f723e */ /* 0x000fe200000000ff */
[-C--:B------:R-:W-:Y:S01]  /*7450*/  FMUL R69, R69, R120.reuse ;  /* 0x0000007845457220 */ /* 0x080fe20000400000 */
[----:B------:R-:W-:Y:S01]  /*7460*/  PRMT R23, R15, 0x7610, R23 ;  /* 0x000076100f177816 */ /* 0x000fe20000000017 */
[-C--:B------:R-:W-:Y:S01]  /*7470*/  FMUL R70, R70, R120.reuse ;  /* 0x0000007846467220 */ /* 0x080fe20000400000 */
[--C-:B0-----:R-:W-:Y:S01]  /*7480*/  SHF.L.U64.HI R20, R4, 0x8, R5.reuse ;  /* 0x0000000804147819 */ /* 0x101fe20000010205 */
[----:B------:R0:W-:Y:S01]  /*7490*/  @P5 STG.E.U16 desc[UR36][R104.64+0x12], R111 ;  /* 0x0000126f68005986 */ /* 0x0001e2000c101524 */
[----:B------:R-:W-:Y:S01]  /*74a0*/  ISETP.GT.AND P5, PT, R0, 0x100, P0 ;  /* 0x000001000000780c */ /* 0x000fe200007a4270 */
[-C--:B------:R-:W-:Y:S01]  /*74b0*/  FMUL R71, R71, R120.reuse ;  /* 0x0000007847477220 */ /* 0x080fe20000400000 */
[----:B------:R-:W-:Y:S01]  /*74c0*/  PRMT R5, R96, 0x7610, R5 ;  /* 0x0000761060057816 */ /* 0x000fe20000000005 */
[----:B------:R-:W-:Y:S01]  /*74d0*/  IMAD.X R107, R20, 0x1, R21, P4 ;  /* 0x00000001146b7824 */ /* 0x000fe200020e0615 */
        /* <DEDUP_REMOVED lines=9> */
[----:B------:R1:W-:Y:S01]  /*7570*/  @P5 STG.E.U16 desc[UR36][R106.64], R5 ;  /* 0x000000056a005986 */ /* 0x0003e2000c101524 */
[----:B------:R-:W-:Y:S01]  /*7580*/  IADD3 R96, P5, R13, R106, RZ ;  /* 0x0000006a0d607210 */ /* 0x000fe20007fbe0ff */
[----:B------:R-:W-:Y:S01]  /*7590*/  FMUL R61, R61, R120 ;  /* 0x000000783d3d7220 */ /* 0x000fe20000400000 */
[----:B------:R-:W-:Y:S01]  /*75a0*/  F2FP.F16.F32.PACK_AB R68, RZ, R68 ;  /* 0x00000044ff44723e */ /* 0x000fe200000000ff */
[--C-:B0-----:R-:W-:Y:S01]  /*75b0*/  @P4 IMAD.MOV.U32 R104, RZ, RZ, R106.reuse ;  /* 0x000000ffff684224 */ /* 0x101fe200078e006a */
        /* <DEDUP_REMOVED lines=8> */
[----:B-1----:R-:W-:Y:S01]  /*7640*/  FMUL R5, R88, R120 ;  /* 0x0000007858057220 */ /* 0x002fe20000400000 */
[----:B------:R-:W-:Y:S01]  /*7650*/  F2FP.F16.F32.PACK_AB R56, RZ, R56 ;  /* 0x00000038ff38723e */ /* 0x000fe200000000ff */
[-C--:B------:R-:W-:Y:S01]  /*7660*/  FMUL R63, R63, R120.reuse ;  /* 0x000000783f3f7220 */ /* 0x080fe20000400000 */
[----:B------:R-:W-:Y:S01]  /*7670*/  F2FP.F16.F32.PACK_AB R57, RZ, R57 ;  /* 0x00000039ff39723e */ /* 0x000fe200000000ff */
[-C--:B------:R-:W-:Y:S01]  /*7680*/  FMUL R48, R48, R120.reuse ;  /* 0x0000007830307220 */ /* 0x080fe20000400000 */
[----:B------:R-:W-:Y:S01]  /*7690*/  F2FP.F16.F32.PACK_AB R5, RZ, R5 ;  /* 0x00000005ff05723e */ /* 0x000fe200000000ff */
[----:B------:R-:W-:Y:S01]  /*76a0*/  FMUL R49, R49, R120 ;  /* 0x0000007831317220 */ /* 0x000fe20000400000 */
[----:B------:R-:W-:Y:S01]  /*76b0*/  F2FP.F16.F32.PACK_AB R58, RZ, R58 ;  /* 0x0000003aff3a723e */ /* 0x000fe200000000ff */
[-C--:B------:R-:W-:Y:S01]  /*76c0*/  FMUL R50, R50, R120.reuse ;  /* 0x0000007832327220 */ /* 0x080fe20000400000 */
[----:B------:R-:W-:Y:S01]  /*76d0*/  PRMT R21, R5, 0x7610, R21 ;  /* 0x0000761005157816 */ /* 0x000fe20000000015 */
[--C-:B0-----:R-:W-:Y:S01]  /*76e0*/  IMAD.X R97, R7, 0x1, R107.reuse, P5 ;  /* 0x0000000107617824 */ /* 0x101fe200028e066b */
[----:B------:R-:W-:Y:S01]  /*76f0*/  ISETP.GT.AND P5, PT, R0, 0x108, P3 ;  /* 0x000001080000780c */ /* 0x000fe20001fa4270 */
[----:B------:R-:W-:Y:S01]  /*7700*/  FMUL R51, R51, R120 ;  /* 0x0000007833337220 */ /* 0x000fe20000400000 */
[----:B------:R-:W-:Y:S01]  /*7710*/  F2FP.F16.F32.PACK_AB R5, RZ, R90 ;  /* 0x0000005aff05723e */ /* 0x000fe200000000ff */
[-C--:B------:R-:W-:Y:S01]  /*7720*/  FMUL R52, R52, R120.reuse ;  /* 0x0000007834347220 */ /* 0x080fe20000400000 */
[----:B------:R0:W-:Y:S01]  /*7730*/  @P4 STG.E.U16 desc[UR36][R96.64], R98 ;  /* 0x0000006260004986 */ /* 0x0001e2000c101524 */
[----:B------:R-:W-:Y:S01]  /*7740*/  ISETP.GT.AND P4, PT, R0, 0x100, P2 ;  /* 0x000001000000780c */ /* 0x000fe20001784270 */
[-C--:B------:R-:W-:Y:S01]  /*7750*/  FMUL R53, R53, R120.reuse ;  /* 0x0000007835357220 */ /* 0x080fe20000400000 */
[----:B------:R-:W-:Y:S01]  /*7760*/  F2FP.F16.F32.PACK_AB R59, RZ, R59 ;  /* 0x0000003bff3b723e */ /* 0x000fe200000000ff */
[-C--:B------:R-:W-:Y:S01]  /*7770*/  FMUL R54, R54, R120.reuse ;  /* 0x0000007836367220 */ /* 0x080fe20000400000 */
[----:B------:R-:W-:Y:S01]  /*7780*/  F2FP.F16.F32.PACK_AB R61, RZ, R61 ;  /* 0x0000003dff3d723e */ /* 0x000fe200000000ff */
[----:B------:R-:W-:Y:S01]  /*7790*/  FMUL R55, R55, R120 ;  /* 0x0000007837377220 */ /* 0x000fe20000400000 */
[----:B------:R-:W-:Y:S01]  /*77a0*/  F2FP.F16.F32.PACK_AB R60, RZ, R60 ;  /* 0x0000003cff3c723e */ /* 0x000fe200000000ff */
[-C--:B------:R-:W-:Y:S01]  /*77b0*/  FMUL R40, R40, R120.reuse ;  /* 0x0000007828287220 */ /* 0x080fe20000400000 */
[----:B------:R1:W-:Y:S01]  /*77c0*/  @P5 STG.E.U16 desc[UR36][R96.64+0x2], R99 ;  /* 0x0000026360005986 */ /* 0x0003e2000c101524 */
[----:B------:R-:W-:Y:S01]  /*77d0*/  ISETP.GT.AND P5, PT, R0, 0x100, P1 ;  /* 0x000001000000780c */ /* 0x000fe20000fa4270 */
[----:B------:R-:W-:Y:S01]  /*77e0*/  FMUL R41, R41, R120 ;  /* 0x0000007829297220 */ /* 0x000fe20000400000 */
[----:B------:R-:W-:Y:S01]  /*77f0*/  F2FP.F16.F32.PACK_AB R62, RZ, R62 ;  /* 0x0000003eff3e723e */ /* 0x000fe200000000ff */
[-C--:B------:R-:W-:Y:S01]  /*7800*/  FMUL R42, R42, R120.reuse ;  /* 0x000000782a2a7220 */ /* 0x080fe20000400000 */
[--C-:B0-----:R-:W-:Y:S01]  /*7810*/  @P4 IMAD.MOV.U32 R98, RZ, RZ, R106.reuse ;  /* 0x000000ffff624224 */ /* 0x101fe200078e006a */
[----:B------:R-:W-:Y:S01]  /*7820*/  F2FP.F16.F32.PACK_AB R63, RZ, R63 ;  /* 0x0000003fff3f723e */ /* 0x000fe200000000ff */
[----:B------:R-:W-:Y:S01]  /*7830*/  FMUL R43, R43, R120 ;  /* 0x000000782b2b7220 */ /* 0x000fe20000400000 */
[----:B------:R-:W-:Y:S01]  /*7840*/  F2FP.F16.F32.PACK_AB R48, RZ, R48 ;  /* 0x00000030ff30723e */ /* 0x000fe200000000ff */
[-C--:B------:R-:W-:Y:S01]  /*7850*/  FMUL R44, R44, R120.reuse ;  /* 0x000000782c2c7220 */ /* 0x080fe20000400000 */
[----:B------:R-:W-:Y:S01]  /*7860*/  F2FP.F16.F32.PACK_AB R49, RZ, R49 ;  /* 0x00000031ff31723e */ /* 0x000fe200000000ff */
[----:B------:R-:W-:Y:S01]  /*7870*/  FMUL R45, R45, R120 ;  /* 0x000000782d2d7220 */ /* 0x000fe20000400000 */
[--C-:B-1----:R-:W-:Y:S01]  /*7880*/  @P4 IMAD.MOV.U32 R99, RZ, RZ, R107.reuse ;  /* 0x000000ffff634224 */ /* 0x102fe200078e006b */
        /* <DEDUP_REMOVED lines=16> */
[----:B0-----:R-:W-:Y:S01]  /*7990*/  @P5 IMAD.MOV.U32 R98, RZ, RZ, R106 ;  /* 0x000000ffff625224 */ /* 0x001fe200078e006a */
[----:B------:R-:W-:Y:S01]  /*79a0*/  F2FP.F16.F32.PACK_AB R41, RZ, R41 ;  /* 0x00000029ff29723e */ /* 0x000fe200000000ff */
[--C-:B------:R-:W-:Y:S01]  /*79b0*/  @P5 IMAD.MOV.U32 R99, RZ, RZ, R107.reuse ;  /* 0x000000ffff635224 */ /* 0x100fe200078e006b */
[----:B------:R-:W-:Y:S01]  /*79c0*/  F2FP.F16.F32.PACK_AB R42, RZ, R42 ;  /* 0x0000002aff2a723e */ /* 0x000fe200000000ff */
[-C--:B------:R-:W-:Y:S01]  /*79d0*/  FMUL R37, R37, R120.reuse ;  /* 0x0000007825257220 */ /* 0x080fe20000400000 */
[----:B------:R-:W-:Y:S01]  /*79e0*/  F2FP.F16.F32.PACK_AB R43, RZ, R43 ;  /* 0x0000002bff2b723e */ /* 0x000fe200000000ff */
[-C--:B------:R-:W-:Y:S01]  /*79f0*/  FMUL R38, R38, R120.reuse ;  /* 0x0000007826267220 */ /* 0x080fe20000400000 */
[----:B------:R-:W-:Y:S01]  /*7a00*/  @P5 STG.E.U16 desc[UR36][R98.64+0x12], R101 ;  /* 0x0000126562005986 */ /* 0x000fe2000c101524 */
[----:B------:R-:W-:Y:S01]  /*7a10*/  ISETP.GT.AND P5, PT, R0, 0x108, P1 ;  /* 0x000001080000780c */ /* 0x000fe20000fa4270 */
[----:B------:R-:W-:Y:S01]  /*7a20*/  FMUL R39, R39, R120 ;  /* 0x0000007827277220 */ /* 0x000fe20000400000 */
[----:B------:R-:W-:Y:S01]  /*7a30*/  F2FP.F16.F32.PACK_AB R44, RZ, R44 ;  /* 0x0000002cff2c723e */ /* 0x000fe200000000ff */
[----:B------:R-:W-:Y:S01]  /*7a40*/  @P4 STG.E.U16 desc[UR36][R96.64+0x10], R102 ;  /* 0x0000106660004986 */ /* 0x000fe2000c101524 */
[----:B------:R-:W-:Y:S01]  /*7a50*/  IADD3 R88, P4, R14, R106, RZ ;  /* 0x0000006a0e587210 */ /* 0x000fe20007f9e0ff */
[-C--:B------:R-:W-:Y:S01]  /*7a60*/  FMUL R24, R24, R120.reuse ;  /* 0x0000007818187220 */ /* 0x080fe20000400000 */
[----:B------:R-:W-:Y:S01]  /*7a70*/  F2FP.F16.F32.PACK_AB R45, RZ, R45 ;  /* 0x0000002dff2d723e */ /* 0x000fe200000000ff */
[----:B------:R-:W-:Y:S01]  /*7a80*/  FMUL R25, R25, R120 ;  /* 0x0000007819197220 */ /* 0x000fe20000400000 */
[----:B------:R-:W-:Y:S01]  /*7a90*/  F2FP.F16.F32.PACK_AB R46, RZ, R46 ;  /* 0x0000002eff2e723e */ /* 0x000fe200000000ff */
[----:B------:R-:W-:Y:S01]  /*7aa0*/  IMAD.X R89, R20, 0x1, R107, P4 ;  /* 0x0000000114597824 */ /* 0x000fe200020e066b */
[----:B------:R-:W-:Y:S01]  /*7ab0*/  ISETP.GT.AND P4, PT, R0, 0x180, P3 ;  /* 0x000001800000780c */ /* 0x000fe20001f84270 */
[-C--:B------:R-:W-:Y:S01]  /*7ac0*/  FMUL R26, R26, R120.reuse ;  /* 0x000000781a1a7220 */ /* 0x080fe20000400000 */
[C---:B------:R-:W-:Y:S01]  /*7ad0*/  ISETP.GT.AND P3, PT, R0.reuse, 0x188, P3 ;  /* 0x000001880000780c */ /* 0x040fe20001f64270 */
[----:B------:R-:W-:Y:S01]  /*7ae0*/  @P5 STG.E.U16 desc[UR36][R96.64+0x12], R103 ;  /* 0x0000126760005986 */ /* 0x000fe2000c101524 */
[C---:B------:R-:W-:Y:S01]  /*7af0*/  ISETP.GT.AND P5, PT, R0.reuse, 0x180, P0 ;  /* 0x000001800000780c */ /* 0x040fe200007a4270 */
[-C--:B------:R-:W-:Y:S01]  /*7b00*/  FMUL R27, R27, R120.reuse ;  /* 0x000000781b1b7220 */ /* 0x080fe20000400000 */
        /* <DEDUP_REMOVED lines=8> */
[----:B------:R-:W-:-:S02]  /*7b90*/  F2FP.F16.F32.PACK_AB R34, RZ, R34 ;  /* 0x00000022ff22723e */ /* 0x000fc400000000ff */
[----:B------:R-:W-:Y:S01]  /*7ba0*/  F2FP.F16.F32.PACK_AB R35, RZ, R35 ;  /* 0x00000023ff23723e */ /* 0x000fe200000000ff */
[----:B------:R-:W-:Y:S01]  /*7bb0*/  @P5 STG.E.U16 desc[UR36][R88.64], R21 ;  /* 0x0000001558005986 */ /* 0x000fe2000c101524 */
[----:B------:R-:W-:Y:S02]  /*7bc0*/  IADD3 R90, P5, R13, R88, RZ ;  /* 0x000000580d5a7210 */ /* 0x000fe40007fbe0ff */
[----:B------:R-:W-:Y:S01]  /*7bd0*/  F2FP.F16.F32.PACK_AB R36, RZ, R36 ;  /* 0x00000024ff24723e */ /* 0x000fe200000000ff */
[----:B------:R-:W-:Y:S01]  /*7be0*/  @P4 STG.E.U16 desc[UR36][R88.64+0x2], R23 ;  /* 0x0000021758004986 */ /* 0x000fe2000c101524 */
[C---:B------:R-:W-:Y:S01]  /*7bf0*/  ISETP.GT.AND P4, PT, R0.reuse, 0x180, P2 ;  /* 0x000001800000780c */ /* 0x040fe20001784270 */
[----:B------:R-:W-:Y:S01]  /*7c00*/  IMAD.X R91, R7, 0x1, R89, P5 ;  /* 0x00000001075b7824 */ /* 0x000fe200028e0659 */
[----:B------:R-:W-:Y:S02]  /*7c10*/  ISETP.GT.AND P2, PT, R0, 0x188, P2 ;  /* 0x000001880000780c */ /* 0x000fe40001744270 */
[----:B------:R-:W-:-:S02]  /*7c20*/  F2FP.F16.F32.PACK_AB R37, RZ, R37 ;  /* 0x00000025ff25723e */ /* 0x000fc400000000ff */
[----:B------:R0:W-:Y:S01]  /*7c30*/  @P0 STG.E.U16 desc[UR36][R90.64], R5 ;  /* 0x000000055a000986 */ /* 0x0001e2000c101524 */
[C---:B------:R-:W-:Y:S02]  /*7c40*/  ISETP.GT.AND P0, PT, R0.reuse, 0x180, P1 ;  /* 0x000001800000780c */ /* 0x040fe40000f04270 */
[C---:B------:R-:W-:Y:S01]  /*7c50*/  ISETP.GT.AND P1, PT, R0.reuse, 0x188, P1 ;  /* 0x000001880000780c */ /* 0x040fe20000f24270 */
[----:B------:R1:W-:Y:S01]  /*7c60*/  @P3 STG.E.U16 desc[UR36][R90.64+0x2], R15 ;  /* 0x0000020f5a003986 */ /* 0x0003e2000c101524 */
[----:B------:R-:W-:Y:S02]  /*7c70*/  ISETP.GT.AND P3, PT, R3, 0x11, PT ;  /* 0x000000110300780c */ /* 0x000fe40003f64270 */
[----:B------:R-:W-:Y:S01]  /*7c80*/  F2FP.F16.F32.PACK_AB R38, RZ, R38 ;  /* 0x00000026ff26723e */ /* 0x000fe200000000ff */
[----:B------:R-:W-:Y:S01]  /*7c90*/  @P4 STG.E.U16 desc[UR36][R88.64+0x10], R92 ;  /* 0x0000105c58004986 */ /* 0x000fe2000c101524 */
[----:B------:R-:W-:Y:S02]  /*7ca0*/  ISETP.GT.AND P4, PT, R0, RZ, P3 ;  /* 0x000000ff0000720c */ /* 0x000fe40001f84270 */
[----:B------:R-:W-:-:S02]  /*7cb0*/  F2FP.F16.F32.PACK_AB R39, RZ, R39 ;  /* 0x00000027ff27723e */ /* 0x000fc400000000ff */
[----:B0-----:R-:W-:Y:S01]  /*7cc0*/  PRMT R5, R74, 0x7610, R5 ;  /* 0x000076104a057816 */ /* 0x001fe20000000005 */
[----:B------:R0:W-:Y:S01]  /*7cd0*/  @P0 STG.E.U16 desc[UR36][R88.64+0x12], R93 ;  /* 0x0000125d58000986 */ /* 0x0001e2000c101524 */
[----:B------:R-:W-:Y:S02]  /*7ce0*/  F2FP.F16.F32.PACK_AB R24, RZ, R24 ;  /* 0x00000018ff18723e */ /* 0x000fe400000000ff */
[----:B-1----:R-:W-:Y:S02]  /*7cf0*/  PRMT R15, R66, 0x7610, R15 ;  /* 0x00007610420f7816 */ /* 0x002fe4000000000f */
[----:B------:R-:W-:Y:S02]  /*7d00*/  F2FP.F16.F32.PACK_AB R25, RZ, R25 ;  /* 0x00000019ff19723e */ /* 0x000fe400000000ff */
[----:B------:R-:W-:Y:S02]  /*7d10*/  F2FP.F16.F32.PACK_AB R26, RZ, R26 ;  /* 0x0000001aff1a723e */ /* 0x000fe400000000ff */
[----:B------:R-:W-:-:S02]  /*7d20*/  F2FP.F16.F32.PACK_AB R27, RZ, R27 ;  /* 0x0000001bff1b723e */ /* 0x000fc400000000ff */
[----:B------:R-:W-:Y:S01]  /*7d30*/  F2FP.F16.F32.PACK_AB R28, RZ, R28 ;  /* 0x0000001cff1c723e */ /* 0x000fe200000000ff */
[----:B0-----:R-:W-:Y:S01]  /*7d40*/  @P2 IMAD.MOV.U32 R88, RZ, RZ, R90 ;  /* 0x000000ffff582224 */ /* 0x001fe200078e005a */
[----:B------:R-:W-:Y:S01]  /*7d50*/  F2FP.F16.F32.PACK_AB R29, RZ, R29 ;  /* 0x0000001dff1d723e */ /* 0x000fe200000000ff */
[----:B------:R-:W-:Y:S01]  /*7d60*/  @P2 IMAD.MOV.U32 R89, RZ, RZ, R91 ;  /* 0x000000ffff592224 */ /* 0x000fe200078e005b */
[----:B------:R-:W-:Y:S02]  /*7d70*/  F2FP.F16.F32.PACK_AB R30, RZ, R30 ;  /* 0x0000001eff1e723e */ /* 0x000fe400000000ff */
[----:B------:R-:W-:Y:S02]  /*7d80*/  F2FP.F16.F32.PACK_AB R31, RZ, R31 ;  /* 0x0000001fff1f723e */ /* 0x000fe400000000ff */
[----:B------:R-:W-:Y:S01]  /*7d90*/  @P2 STG.E.U16 desc[UR36][R88.64+0x10], R94 ;  /* 0x0000105e58002986 */ /* 0x000fe2000c101524 */
[----:B------:R-:W-:-:S03]  /*7da0*/  ISETP.GT.AND P2, PT, R3, 0x10, PT ;  /* 0x000000100300780c */ /* 0x000fc60003f44270 */
[----:B------:R-:W-:Y:S01]  /*7db0*/  @P1 STG.E.U16 desc[UR36][R90.64+0x12], R95 ;  /* 0x0000125f5a001986 */ /* 0x000fe2000c101524 */
[C---:B------:R-:W-:Y:S02]  /*7dc0*/  ISETP.GT.AND P0, PT, R0.reuse, RZ, P2 ;  /* 0x000000ff0000720c */ /* 0x040fe40001704270 */
[C---:B------:R-:W-:Y:S01]  /*7dd0*/  ISETP.GT.AND P1, PT, R0.reuse, 0x8, P3 ;  /* 0x000000080000780c */ /* 0x040fe20001f24270 */
[----:B------:R-:W-:Y:S01]  /*7de0*/  @P4 STG.E.U16 desc[UR36][R8.64+0x22], R81 ;  /* 0x0000225108004986 */ /* 0x000fe2000c101524 */
[----:B------:R-:W-:-:S09]  /*7df0*/  ISETP.GT.AND P5, PT, R0, 0x8, P2 ;  /* 0x000000080000780c */ /* 0x000fd200017a4270 */
[----:B------:R0:W-:Y:S01]  /*7e00*/  @P0 STG.E.U16 desc[UR36][R8.64+0x20], R80 ;  /* 0x0000205008000986 */ /* 0x0001e2000c101524 */
[----:B------:R-:W-:-:S03]  /*7e10*/  ISETP.GT.AND P0, PT, R3, 0x18, PT ;  /* 0x000000180300780c */ /* 0x000fc60003f04270 */
[----:B------:R-:W-:Y:S01]  /*7e20*/  @P1 STG.E.U16 desc[UR36][R10.64+0x22], R83 ;  /* 0x000022530a001986 */ /* 0x000fe2000c101524 */
[----:B------:R-:W-:-:S03]  /*7e30*/  ISETP.GT.AND P1, PT, R3, 0x19, PT ;  /* 0x000000190300780c */ /* 0x000fc60003f24270 */
[----:B------:R-:W-:Y:S01]  /*7e40*/  @P5 STG.E.U16 desc[UR36][R10.64+0x20], R82 ;  /* 0x000020520a005986 */ /* 0x000fe2000c101524 */
[C---:B------:R-:W-:Y:S02]  /*7e50*/  ISETP.GT.AND P5, PT, R0.reuse, RZ, P0 ;  /* 0x000000ff0000720c */ /* 0x040fe400007a4270 */
[----:B------:R-:W-:Y:S01]  /*7e60*/  ISETP.GT.AND P4, PT, R0, RZ, P1 ;  /* 0x000000ff0000720c */ /* 0x000fe20000f84270 */
[----:B0-----:R-:W-:Y:S01]  /*7e70*/  IMAD.WIDE.U32 R80, R4, 0xf0, R10 ;  /* 0x000000f004507825 */ /* 0x001fe200078e000a */
[----:B------:R-:W-:-:S03]  /*7e80*/  PRMT R4, R72, 0x7610, R4 ;  /* 0x0000761048047816 */ /* 0x000fc60000000004 */
[----:B------:R-:W-:Y:S01]  /*7e90*/  IMAD.IADD R81, R12, 0x1, R81 ;  /* 0x000000010c517824 */ /* 0x000fe200078e0251 */
[----:B------:R-:W-:-:S05]  /*7ea0*/  PRMT R12, R64, 0x7610, R12 ;  /* 0x00007610400c7816 */ /* 0x000fca000000000c */
[----:B------:R-:W-:Y:S01]  /*7eb0*/  @P5 STG.E.U16 desc[UR36][R8.64+0x30], R84 ;  /* 0x0000305408005986 */ /* 0x000fe2000c101524 */
[----:B------:R-:W-:-:S03]  /*7ec0*/  ISETP.GT.AND P5, PT, R0, 0x8, P0 ;  /* 0x000000080000780c */ /* 0x000fc600007a4270 */
[----:B------:R-:W-:Y:S01]  /*7ed0*/  @P4 STG.E.U16 desc[UR36][R8.64+0x32], R85 ;  /* 0x0000325508004986 */ /* 0x000fe2000c101524 */
[----:B------:R-:W-:-:S09]  /*7ee0*/  ISETP.GT.AND P4, PT, R0, 0x8, P1 ;  /* 0x000000080000780c */ /* 0x000fd20000f84270 */
[----:B------:R-:W-:Y:S01]  /*7ef0*/  @P5 STG.E.U16 desc[UR36][R10.64+0x30], R86 ;  /* 0x000030560a005986 */ /* 0x000fe2000c101524 */
[----:B------:R-:W-:-:S03]  /*7f00*/  ISETP.GT.AND P5, PT, R0, 0x80, P3 ;  /* 0x000000800000780c */ /* 0x000fc60001fa4270 */
[----:B------:R-:W-:Y:S01]  /*7f10*/  @P4 STG.E.U16 desc[UR36][R10.64+0x32], R87 ;  /* 0x000032570a004986 */ /* 0x000fe2000c101524 */
[----:B------:R-:W-:-:S09]  /*7f20*/  ISETP.GT.AND P4, PT, R0, 0x80, P2 ;  /* 0x000000800000780c */ /* 0x000fd20001784270 */
[----:B------:R0:W-:Y:S01]  /*7f30*/  @P5 STG.E.U16 desc[UR36][R80.64+0x22], R73 ;  /* 0x0000224950005986 */ /* 0x0001e2000c101524 */
[----:B------:R-:W-:-:S03]  /*7f40*/  IADD3 R72, P5, R13, R80, RZ ;  /* 0x000000500d487210 */ /* 0x000fc60007fbe0ff */
[----:B------:R1:W-:Y:S01]  /*7f50*/  @P4 STG.E.U16 desc[UR36][R80.64+0x20], R4 ;  /* 0x0000200450004986 */ /* 0x0003e2000c101524 */
[C---:B------:R-:W-:Y:S01]  /*7f60*/  ISETP.GT.AND P4, PT, R0.reuse, 0x88, P2 ;  /* 0x000000880000780c */ /* 0x040fe20001784270 */
[----:B0-----:R-:W-:Y:S01]  /*7f70*/  IMAD.X R73, R7, 0x1, R81, P5 ;  /* 0x0000000107497824 */ /* 0x001fe200028e0651 */
[----:B------:R-:W-:-:S11]  /*7f80*/  ISETP.GT.AND P5, PT, R0, 0x88, P3 ;  /* 0x000000880000780c */ /* 0x000fd60001fa4270 */
[----:B------:R0:W-:Y:S01]  /*7f90*/  @P4 STG.E.U16 desc[UR36][R72.64+0x20], R5 ;  /* 0x0000200548004986 */ /* 0x0001e2000c101524 */
[----:B-1----:R-:W-:-:S03]  /*7fa0*/  IADD3 R4, P4, R14, R80, RZ ;  /* 0x000000500e047210 */ /* 0x002fc60007f9e0ff */
[----:B------:R1:W-:Y:S02]  /*7fb0*/  @P5 STG.E.U16 desc[UR36][R72.64+0x22], R75 ;  /* 0x0000224b48005986 */ /* 0x0003e4000c101524 */
[----:B0-----:R-:W-:Y:S01]  /*7fc0*/  IMAD.X R5, R20, 0x1, R81, P4 ;  /* 0x0000000114057824 */ /* 0x001fe200020e0651 */
[----:B------:R-:W-:-:S04]  /*7fd0*/  IADD3 R74, P4, P5, R13, R4, R14 ;  /* 0x000000040d4a7210 */ /* 0x000fc80007d9e00e */
[----:B-1----:R-:W-:Y:S02]  /*7fe0*/  IADD3.X R75, R7, R5, R20, P4, P5 ;  /* 0x00000005074b7210 */ /* 0x002fe400027ea414 */
[C---:B------:R-:W-:Y:S02]  /*7ff0*/  ISETP.GT.AND P4, PT, R0.reuse, 0x80, P0 ;  /* 0x000000800000780c */ /* 0x040fe40000784270 */
[----:B------:R-:W-:-:S11]  /*8000*/  ISETP.GT.AND P5, PT, R0, 0x80, P1 ;  /* 0x000000800000780c */ /* 0x000fd60000fa4270 */
        /* <DEDUP_REMOVED lines=9> */
[----:B------:R-:W-:-:S03]  /*80a0*/  ISETP.GT.AND P4, PT, R0, 0x108, P2 ;  /* 0x000001080000780c */ /* 0x000fc60001784270 */
[----:B------:R1:W-:Y:S01]  /*80b0*/  @P5 STG.E.U16 desc[UR36][R4.64+0x22], R65 ;  /* 0x0000224104005986 */ /* 0x0003e2000c101524 */
[----:B------:R-:W-:Y:S02]  /*80c0*/  IADD3 R64, P5, R13, R4, RZ ;  /* 0x000000040d407210 */ /* 0x000fe40007fbe0ff */
[----:B0-----:R-:W-:-:S03]  /*80d0*/  F2FP.F16.F32.PACK_AB R12, RZ, R67 ;  /* 0x00000043ff0c723e */ /* 0x001fc600000000ff */
[----:B-1----:R-:W-:Y:S01]  /*80e0*/  IMAD.X R65, R7, 0x1, R5, P5 ;  /* 0x0000000107417824 */ /* 0x002fe200028e0605 */
[----:B------:R-:W-:-:S04]  /*80f0*/  ISETP.GT.AND P5, PT, R0, 0x108, P3 ;  /* 0x000001080000780c */ /* 0x000fc80001fa4270 */
[----:B------:R0:W-:Y:S01]  /*8100*/  @P4 STG.E.U16 desc[UR36][R64.64+0x20], R15 ;  /* 0x0000200f40004986 */ /* 0x0001e2000c101524 */
[----:B------:R-:W-:-:S05]  /*8110*/  IADD3 R66, P4, R4, R13, RZ ;  /* 0x0000000d04427210 */ /* 0x000fca0007f9e0ff */
[----:B------:R-:W-:Y:S01]  /*8120*/  IMAD.X R67, R5, 0x1, R7, P4 ;  /* 0x0000000105437824 */ /* 0x000fe200020e0607 */
[----:B------:R-:W-:-:S04]  /*8130*/  ISETP.GT.AND P4, PT, R0, 0x100, P0 ;  /* 0x000001000000780c */ /* 0x000fc80000784270 */
[----:B------:R1:W-:Y:S01]  /*8140*/  @P5 STG.E.U16 desc[UR36][R66.64+0x22], R12 ;  /* 0x0000220c42005986 */ /* 0x0003e2000c101524 */
[----:B------:R-:W-:-:S08]  /*8150*/  ISETP.GT.AND P5, PT, R0, 0x100, P1 ;  /* 0x000001000000780c */ /* 0x000fd00000fa4270 */
[----:B------:R2:W-:Y:S01]  /*8160*/  @P4 STG.E.U16 desc[UR36][R4.64+0x30], R68 ;  /* 0x0000304404004986 */ /* 0x0005e2000c101524 */
[----:B------:R-:W-:-:S04]  /*8170*/  ISETP.GT.AND P4, PT, R0, 0x108, P0 ;  /* 0x000001080000780c */ /* 0x000fc80000784270 */
[----:B------:R2:W-:Y:S01]  /*8180*/  @P5 STG.E.U16 desc[UR36][R4.64+0x32], R69 ;  /* 0x0000324504005986 */ /* 0x0005e2000c101524 */
[----:B------:R-:W-:-:S08]  /*8190*/  ISETP.GT.AND P5, PT, R0, 0x108, P1 ;  /* 0x000001080000780c */ /* 0x000fd00000fa4270 */
[----:B------:R2:W-:Y:S01]  /*81a0*/  @P4 STG.E.U16 desc[UR36][R64.64+0x30], R70 ;  /* 0x0000304640004986 */ /* 0x0005e2000c101524 */
[C---:B------:R-:W-:Y:S02]  /*81b0*/  ISETP.GT.AND P4, PT, R0.reuse, 0x180, P2 ;  /* 0x000001800000780c */ /* 0x040fe40001784270 */
[----:B------:R-:W-:Y:S02]  /*81c0*/  ISETP.GT.AND P2, PT, R0, 0x188, P2 ;  /* 0x000001880000780c */ /* 0x000fe40001744270 */
[----:B------:R2:W-:Y:S01]  /*81d0*/  @P5 STG.E.U16 desc[UR36][R64.64+0x32], R71 ;  /* 0x0000324740005986 */ /* 0x0005e2000c101524 */
[----:B------:R-:W-:-:S05]  /*81e0*/  IADD3 R14, P5, R14, R4, RZ ;  /* 0x000000040e0e7210 */ /* 0x000fca0007fbe0ff */
[----:B0-----:R-:W-:Y:S01]  /*81f0*/  IMAD.X R15, R20, 0x1, R5, P5 ;  /* 0x00000001140f7824 */ /* 0x001fe200028e0605 */
[----:B-1----:R-:W-:-:S04]  /*8200*/  IADD3 R12, P5, R13, R14, RZ ;  /* 0x0000000e0d0c7210 */ /* 0x002fc80007fbe0ff */
[----:B------:R2:W-:Y:S01]  /*8210*/  @P4 STG.E.U16 desc[UR36][R14.64+0x20], R56 ;  /* 0x000020380e004986 */ /* 0x0005e2000c101524 */
[C---:B------:R-:W-:Y:S01]  /*8220*/  ISETP.GT.AND P4, PT, R0.reuse, 0x180, P3 ;  /* 0x000001800000780c */ /* 0x040fe20001f84270 */
[----:B------:R-:W-:Y:S01]  /*8230*/  IMAD.X R13, R7, 0x1, R15, P5 ;  /* 0x00000001070d7824 */ /* 0x000fe200028e060f */
[----:B------:R-:W-:-:S11]  /*8240*/  ISETP.GT.AND P3, PT, R0, 0x188, P3 ;  /* 0x000001880000780c */ /* 0x000fd60001f64270 */
[----:B------:R2:W-:Y:S01]  /*8250*/  @P4 STG.E.U16 desc[UR36][R14.64+0x22], R57 ;  /* 0x000022390e004986 */ /* 0x0005e2000c101524 */
[C---:B------:R-:W-:Y:S02]  /*8260*/  ISETP.GT.AND P4, PT, R0.reuse, 0x180, P0 ;  /* 0x000001800000780c */ /* 0x040fe40000784270 */
[C---:B------:R-:W-:Y:S01]  /*8270*/  ISETP.GT.AND P0, PT, R0.reuse, 0x188, P0 ;  /* 0x000001880000780c */ /* 0x040fe20000704270 */
[----:B------:R2:W-:Y:S01]  /*8280*/  @P2 STG.E.U16 desc[UR36][R12.64+0x20], R58 ;  /* 0x0000203a0c002986 */ /* 0x0005e2000c101524 */
[C---:B------:R-:W-:Y:S02]  /*8290*/  ISETP.GT.AND P2, PT, R0.reuse, 0x180, P1 ;  /* 0x000001800000780c */ /* 0x040fe40000f44270 */
[----:B------:R-:W-:Y:S01]  /*82a0*/  ISETP.GT.AND P1, PT, R0, 0x188, P1 ;  /* 0x000001880000780c */ /* 0x000fe20000f24270 */
[----:B------:R2:W-:Y:S01]  /*82b0*/  @P3 STG.E.U16 desc[UR36][R74.64+0x22], R59 ;  /* 0x0000223b4a003986 */ /* 0x0005e2000c101524 */
[----:B------:R-:W-:-:S04]  /*82c0*/  ISETP.GT.AND P3, PT, R3, 0x21, PT ;  /* 0x000000210300780c */ /* 0x000fc80003f64270 */
[----:B------:R-:W-:Y:S01]  /*82d0*/  ISETP.GT.AND P5, PT, R0, 0x8, P3 ;  /* 0x000000080000780c */ /* 0x000fe20001fa4270 */
[----:B------:R2:W-:Y:S04]  /*82e0*/  @P4 STG.E.U16 desc[UR36][R14.64+0x30], R60 ;  /* 0x0000303c0e004986 */ /* 0x0005e8000c101524 */
[----:B------:R2:W-:Y:S01]  /*82f0*/  @P2 STG.E.U16 desc[UR36][R14.64+0x32], R61 ;  /* 0x0000323d0e002986 */ /* 0x0005e2000c101524 */
[----:B------:R-:W-:-:S03]  /*8300*/  ISETP.GT.AND P2, PT, R3, 0x20, PT ;  /* 0x000000200300780c */ /* 0x000fc60003f44270 */
[----:B------:R2:W-:Y:S01]  /*8310*/  @P0 STG.E.U16 desc[UR36][R12.64+0x30], R62 ;  /* 0x0000303e0c000986 */ /* 0x0005e2000c101524 */
[C---:B------:R-:W-:Y:S02]  /*8320*/  ISETP.GT.AND P0, PT, R0.reuse, RZ, P2 ;  /* 0x000000ff0000720c */ /* 0x040fe40001704270 */
[C---:B------:R-:W-:Y:S01]  /*8330*/  ISETP.GT.AND P4, PT, R0.reuse, 0x8, P2 ;  /* 0x000000080000780c */ /* 0x040fe20001784270 */
[----:B------:R2:W-:Y:S01]  /*8340*/  @P1 STG.E.U16 desc[UR36][R12.64+0x32], R63 ;  /* 0x0000323f0c001986 */ /* 0x0005e2000c101524 */
[----:B------:R-:W-:-:S09]  /*8350*/  ISETP.GT.AND P1, PT, R0, RZ, P3 ;  /* 0x000000ff0000720c */ /* 0x000fd20001f24270 */
[----:B------:R2:W-:Y:S01]  /*8360*/  @P0 STG.E.U16 desc[UR36][R8.64+0x40], R48 ;  /* 0x0000403008000986 */ /* 0x0005e2000c101524 */
[----:B------:R-:W-:-:S03]  /*8370*/  ISETP.GT.AND P0, PT, R3, 0x29, PT ;  /* 0x000000290300780c */ /* 0x000fc60003f04270 */
[----:B------:R2:W-:Y:S01]  /*8380*/  @P1 STG.E.U16 desc[UR36][R8.64+0x42], R49 ;  /* 0x0000423108001986 */ /* 0x0005e2000c101524 */
[----:B------:R-:W-:-:S03]  /*8390*/  ISETP.GT.AND P1, PT, R3, 0x28, PT ;  /* 0x000000280300780c */ /* 0x000fc60003f24270 */
[----:B------:R2:W-:Y:S01]  /*83a0*/  @P4 STG.E.U16 desc[UR36][R10.64+0x40], R50 ;  /* 0x000040320a004986 */ /* 0x0005e2000c101524 */
[----:B------:R-:W-:-:S03]  /*83b0*/  ISETP.GT.AND P4, PT, R0, RZ, P0 ;  /* 0x000000ff0000720c */ /* 0x000fc60000784270 */
[----:B------:R2:W-:Y:S01]  /*83c0*/  @P5 STG.E.U16 desc[UR36][R10.64+0x42], R51 ;  /* 0x000042330a005986 */ /* 0x0005e2000c101524 */
[----:B------:R-:W-:-:S09]  /*83d0*/  ISETP.GT.AND P5, PT, R0, RZ, P1 ;  /* 0x000000ff0000720c */ /* 0x000fd20000fa4270 */
[----:B------:R2:W-:Y:S01]  /*83e0*/  @P4 STG.E.U16 desc[UR36][R8.64+0x52], R53 ;  /* 0x0000523508004986 */ /* 0x0005e2000c101524 */
[----:B------:R-:W-:-:S03]  /*83f0*/  ISETP.GT.AND P4, PT, R0, 0x8, P0 ;  /* 0x000000080000780c */ /* 0x000fc60000784270 */
[----:B------:R2:W-:Y:S01]  /*8400*/  @P5 STG.E.U16 desc[UR36][R8.64+0x50], R52 ;  /* 0x0000503408005986 */ /* 0x0005e2000c101524 */
[----:B------:R-:W-:-:S09]  /*8410*/  ISETP.GT.AND P5, PT, R0, 0x8, P1 ;  /* 0x000000080000780c */ /* 0x000fd20000fa4270 */
        /* <DEDUP_REMOVED lines=33> */
[C---:B------:R-:W-:Y:S02]  /*8630*/  ISETP.GT.AND P4, PT, R0.reuse, 0x180, P2 ;  /* 0x000001800000780c */ /* 0x040fe40001784270 */
[C---:B------:R-:W-:Y:S01]  /*8640*/  ISETP.GT.AND P2, PT, R0.reuse, 0x188, P2 ;  /* 0x000001880000780c */ /* 0x040fe20001744270 */
[----:B------:R2:W-:Y:S01]  /*8650*/  @P5 STG.E.U16 desc[UR36][R64.64+0x50], R38 ;  /* 0x0000502640005986 */ /* 0x0005e2000c101524 */
[C---:B------:R-:W-:Y:S02]  /*8660*/  ISETP.GT.AND P5, PT, R0.reuse, 0x180, P3 ;  /* 0x000001800000780c */ /* 0x040fe40001fa4270 */
[----:B------:R-:W-:-:S07]  /*8670*/  ISETP.GT.AND P3, PT, R0, 0x188, P3 ;  /* 0x000001880000780c */ /* 0x000fce0001f64270 */
[----:B------:R2:W-:Y:S01]  /*8680*/  @P4 STG.E.U16 desc[UR36][R14.64+0x40], R24 ;  /* 0x000040180e004986 */ /* 0x0005e2000c101524 */
[C---:B------:R-:W-:Y:S02]  /*8690*/  ISETP.GT.AND P4, PT, R0.reuse, 0x180, P0 ;  /* 0x000001800000780c */ /* 0x040fe40000784270 */
[C---:B------:R-:W-:Y:S01]  /*86a0*/  ISETP.GT.AND P0, PT, R0.reuse, 0x188, P0 ;  /* 0x000001880000780c */ /* 0x040fe20000704270 */
[----:B------:R2:W-:Y:S01]  /*86b0*/  @P5 STG.E.U16 desc[UR36][R14.64+0x42], R25 ;  /* 0x000042190e005986 */ /* 0x0005e2000c101524 */
[C---:B------:R-:W-:Y:S02]  /*86c0*/  ISETP.GT.AND P5, PT, R0.reuse, 0x180, P1 ;  /* 0x000001800000780c */ /* 0x040fe40000fa4270 */
[----:B------:R-:W-:Y:S01]  /*86d0*/  ISETP.GT.AND P1, PT, R0, 0x188, P1 ;  /* 0x000001880000780c */ /* 0x000fe20000f24270 */
[----:B------:R2:W-:Y:S04]  /*86e0*/  @P2 STG.E.U16 desc[UR36][R12.64+0x40], R26 ;  /* 0x0000401a0c002986 */ /* 0x0005e8000c101524 */
[----:B------:R2:W-:Y:S04]  /*86f0*/  @P3 STG.E.U16 desc[UR36][R12.64+0x42], R27 ;  /* 0x0000421b0c003986 */ /* 0x0005e8000c101524 */
[----:B------:R2:W-:Y:S04]  /*8700*/  @P4 STG.E.U16 desc[UR36][R14.64+0x52], R29 ;  /* 0x0000521d0e004986 */ /* 0x0005e8000c101524 */
[----:B------:R2:W-:Y:S04]  /*8710*/  @P5 STG.E.U16 desc[UR36][R14.64+0x50], R28 ;  /* 0x0000501c0e005986 */ /* 0x0005e8000c101524 */
[----:B------:R2:W-:Y:S04]  /*8720*/  @P1 STG.E.U16 desc[UR36][R12.64+0x50], R30 ;  /* 0x0000501e0c001986 */ /* 0x0005e8000c101524 */
[----:B------:R2:W-:Y:S02]  /*8730*/  @P0 STG.E.U16 desc[UR36][R12.64+0x52], R31 ;  /* 0x0000521f0c000986 */ /* 0x0005e4000c101524 */
.L_x_207:
[----:B------:R-:W-:Y:S05]  /*8740*/  BSYNC B0 ;  /* 0x0000000000007941 */ /* 0x000fea0003800000 */
.L_x_29:
[----:B------:R-:W-:Y:S01]  /*8750*/  ULDC UR4, c[0x0][0xc] ;  /* 0x0000030000047ab9 */ /* 0x000fe20000000800 */
[----:B------:R-:W-:Y:S01]  /*8760*/  ULDC UR5, c[0x0][0x10] ;  /* 0x0000040000057ab9 */ /* 0x000fe20000000800 */
[----:B0-----:R-:W0:Y:S01]  /*8770*/  LDC R3, c[0x0][0x14] ;  /* 0x00000500ff037b82 */ /* 0x001e220000000800 */
[----:B------:R-:W-:Y:S01]  /*8780*/  UIMAD.WIDE.U32 UR4, UR4, UR5, URZ ;  /* 0x00000005040472a5 */ /* 0x000fe2000f8e003f */
[----:B------:R-:W-:Y:S01]  /*8790*/  PRMT R0, RZ, 0x7610, R0 ;  /* 0x00007610ff007816 */ /* 0x000fe20000000000 */
[----:B------:R-:W-:Y:S02]  /*87a0*/  IMAD.MOV.U32 R123, RZ, RZ, -0x1 ;  /* 0xffffffffff7b7424 */ /* 0x000fe400078e00ff */
[----:B------:R-:W-:Y:S02]  /*87b0*/  IMAD.MOV.U32 R23, RZ, RZ, -0x1 ;  /* 0xffffffffff177424 */ /* 0x000fe400078e00ff */
[----:B0-----:R-:W-:-:S04]  /*87c0*/  IMAD.WIDE.U32 R16, R3, UR4, R16 ;  /* 0x0000000403107c25 */ /* 0x001fc8000f8e0010 */
[----:B------:R-:W-:Y:S01]  /*87d0*/  IMAD R3, R3, UR5, RZ ;  /* 0x0000000503037c24 */ /* 0x000fe2000f8e02ff */
[----:B------:R-:W-:Y:S02]  /*87e0*/  ULDC.64 UR4, c[0x0][0x650] ;  /* 0x0001940000047ab9 */ /* 0x000fe40000000a00 */
[----:B------:R-:W-:Y:S01]  /*87f0*/  ISETP.GE.U32.AND P0, PT, R16, UR4, PT ;  /* 0x0000000410007c0c */ /* 0x000fe2000bf06070 */
[----:B------:R-:W-:-:S05]  /*8800*/  IMAD.IADD R17, R17, 0x1, R3 ;  /* 0x0000000111117824 */ /* 0x000fca00078e0203 */
[----:B------:R-:W-:-:S13]  /*8810*/  ISETP.GE.U32.AND.EX P0, PT, R17, UR5, PT, P0 ;  /* 0x0000000511007c0c */ /* 0x000fda000bf06100 */
[----:B------:R-:W-:Y:S05]  /*8820*/  @P0 BRA `(.L_x_208) ;  /* 0x0000000400640947 */ /* 0x000fea0003800000 */
[----:B--2---:R-:W0:Y:S01]  /*8830*/  S2R R12, SR_CTAID.X ;  /* 0x00000000000c7919 */ /* 0x004e220000002500 */
[----:B------:R-:W2:Y:S01]  /*8840*/  LDC.64 R10, c[0x0][0x628] ;  /* 0x00018a00ff0a7b82 */ /* 0x000ea20000000a00 */
[----:B------:R-:W-:Y:S01]  /*8850*/  ULDC UR4, c[0x0][0x150] ;  /* 0x0000540000047ab9 */ /* 0x000fe20000000800 */
[----:B------:R-:W-:Y:S01]  /*8860*/  IMAD.MOV.U32 R8, RZ, RZ, R16 ;  /* 0x000000ffff087224 */ /* 0x000fe200078e0010 */
[----:B------:R-:W0:Y:S01]  /*8870*/  S2R R24, SR_CTAID.Y ;  /* 0x0000000000187919 */ /* 0x000e220000002600 */
[----:B------:R-:W-:-:S04]  /*8880*/  IMAD.MOV.U32 R9, RZ, RZ, R17 ;  /* 0x000000ffff097224 */ /* 0x000fc800078e0011 */
[----:B------:R-:W1:Y:S08]  /*8890*/  LDC R21, c[0x0][0x144] ;  /* 0x00005100ff157b82 */ /* 0x000e700000000800 */
[----:B------:R-:W1:Y:S08]  /*88a0*/  LDC R0, c[0x0][0x630] ;  /* 0x00018c00ff007b82 */ /* 0x000e700000000800 */
[----:B------:R-:W1:Y:S01]  /*88b0*/  LDC.64 R14, c[0x0][0x620] ;  /* 0x00018800ff0e7b82 */ /* 0x000e620000000a00 */
[----:B--2---:R-:W-:-:S04]  /*88c0*/  ISETP.NE.U32.AND P0, PT, R10, RZ, PT ;  /* 0x000000ff0a00720c */ /* 0x004fc80003f05070 */
[----:B------:R-:W-:Y:S02]  /*88d0*/  ISETP.NE.AND.EX P0, PT, R11, RZ, PT, P0 ;  /* 0x000000ff0b00720c */ /* 0x000fe40003f05300 */
[----:B0-----:R-:W-:-:S05]  /*88e0*/  I2FP.F32.U32 R3, R12 ;  /* 0x0000000c00037245 */ /* 0x001fca0000201000 */
[----:B------:R-:W-:-:S04]  /*88f0*/  FMUL R3, R3, UR4 ;  /* 0x0000000403037c20 */ /* 0x000fc80008400000 */
[----:B------:R0:W2:Y:S02]  /*8900*/  F2I.U32.TRUNC.NTZ R20, R3 ;  /* 0x0000000300147305 */ /* 0x0000a4000020f000 */
[----:B------:R-:W-:Y:S05]  /*8910*/  @!P0 BRA `(.L_x_209) ;  /* 0x0000000000288947 */ /* 0x000fea0003800000 */
[----:B0-----:R-:W0:Y:S02]  /*8920*/  LDC R3, c[0x0][0x634] ;  /* 0x00018d00ff037b82 */ /* 0x001e240000000800 */
        /* <DEDUP_REMOVED lines=9> */
.L_x_209:
[----:B------:R-:W3:Y:S01]  /*89c0*/  LDC.64 R28, c[0x0][0x640] ;  /* 0x00019000ff1c7b82 */ /* 0x000ee20000000a00 */
[-CC-:B-1----:R-:W-:Y:S01]  /*89d0*/  SHF.R.U64 R23, R8, R0.reuse, R9.reuse ;  /* 0x0000000008177219 */ /* 0x182fe20000001209 */
[----:B--2---:R-:W-:Y:S01]  /*89e0*/  IMAD.MOV R20, RZ, RZ, -R20 ;  /* 0x000000ffff147224 */ /* 0x004fe200078e0a14 */
[----:B------:R-:W-:Y:S01]  /*89f0*/  SHF.R.U32.HI R0, RZ, R0, R9 ;  /* 0x00000000ff007219 */ /* 0x000fe20000011609 */
[----:B------:R-:W-:Y:S01]  /*8a00*/  ULDC UR4, c[0x0][0x154] ;  /* 0x0000550000047ab9 */ /* 0x000fe20000000800 */
[----:B0-----:R-:W-:Y:S01]  /*8a10*/  IADD3 R3, P0, RZ, -R23, RZ ;  /* 0x80000017ff037210 */ /* 0x001fe20007f1e0ff */
[----:B------:R-:W-:Y:S02]  /*8a20*/  IMAD R21, R21, R20, R12 ;  /* 0x0000001415157224 */ /* 0x000fe400078e020c */
[----:B------:R-:W0:Y:S01]  /*8a30*/  LDC R6, c[0x0][0x618] ;  /* 0x00018600ff067b82 */ /* 0x000e220000000800 */
[----:B------:R-:W-:Y:S02]  /*8a40*/  IMAD.MOV.U32 R7, RZ, RZ, 0x1 ;  /* 0x00000001ff077424 */ /* 0x000fe400078e00ff */
[----:B------:R-:W-:-:S04]  /*8a50*/  IMAD.X R5, RZ, RZ, ~R0, P0 ;  /* 0x000000ffff057224 */ /* 0x000fc800000e0e00 */
[-C--:B------:R-:W-:Y:S01]  /*8a60*/  IMAD R0, R5, R14.reuse, RZ ;  /* 0x0000000e05007224 */ /* 0x080fe200078e02ff */
[----:B------:R-:W1:Y:S01]  /*8a70*/  LDC R8, c[0x0][0x608] ;  /* 0x00018200ff087b82 */ /* 0x000e620000000800 */
[----:B------:R-:W-:-:S04]  /*8a80*/  IMAD.WIDE.U32 R4, R3, R14, R16 ;  /* 0x0000000e03047225 */ /* 0x000fc800078e0010 */
[----:B------:R-:W-:Y:S01]  /*8a90*/  IMAD R3, R3, R15, R0 ;  /* 0x0000000f03037224 */ /* 0x000fe200078e0200 */
[----:B------:R-:W-:Y:S02]  /*8aa0*/  I2FP.F32.U32 R0, R24 ;  /* 0x0000001800007245 */ /* 0x000fe40000201000 */
[----:B------:R-:W2:Y:S01]  /*8ab0*/  LDC R26, c[0x0][0x658] ;  /* 0x00019600ff1a7b82 */ /* 0x000ea20000000800 */
[----:B------:R-:W-:Y:S01]  /*8ac0*/  IMAD.IADD R3, R5, 0x1, R3 ;  /* 0x0000000105037824 */ /* 0x000fe200078e0203 */
[----:B---3--:R-:W-:Y:S01]  /*8ad0*/  ISETP.NE.U32.AND P0, PT, R28, RZ, PT ;  /* 0x000000ff1c00720c */ /* 0x008fe20003f05070 */
[----:B------:R-:W-:Y:S01]  /*8ae0*/  FMUL R0, R0, UR4 ;  /* 0x0000000400007c20 */ /* 0x000fe20008400000 */
[----:B------:R-:W-:Y:S02]  /*8af0*/  IMAD.MOV.U32 R5, RZ, RZ, -0x1 ;  /* 0xffffffffff057424 */ /* 0x000fe400078e00ff */
[----:B------:R-:W-:Y:S01]  /*8b00*/  ISETP.NE.AND.EX P0, PT, R29, RZ, PT, P0 ;  /* 0x000000ff1d00720c */ /* 0x000fe20003f05300 */
[----:B------:R3:W2:Y:S01]  /*8b10*/  F2I.U32.TRUNC.NTZ R13, R0 ;  /* 0x00000000000d7305 */ /* 0x0006a2000020f000 */
[----:B------:R-:W3:Y:S01]  /*8b20*/  LDC R15, c[0x0][0x148] ;  /* 0x00005200ff0f7b82 */ /* 0x000ee20000000800 */
[----:B0-----:R-:W-:-:S02]  /*8b30*/  SHF.R.U64 R12, R4, R6, R3 ;  /* 0x00000006040c7219 */ /* 0x001fc40000001203 */
[----:B------:R-:W-:-:S05]  /*8b40*/  SHF.R.U32.HI R3, RZ, R6, R3 ;  /* 0x00000006ff037219 */ /* 0x000fca0000011603 */
[----:B------:R-:W0:Y:S01]  /*8b50*/  LDC R20, c[0x0][0x600] ;  /* 0x00018000ff147b82 */ /* 0x000e220000000800 */
[-CC-:B-1----:R-:W-:Y:S02]  /*8b60*/  SHF.R.U64 R10, R12, R8.reuse, R3.reuse ;  /* 0x000000080c0a7219 */ /* 0x182fe40000001203 */
[----:B------:R-:W-:-:S05]  /*8b70*/  SHF.R.U32.HI R3, RZ, R8, R3 ;  /* 0x00000008ff037219 */ /* 0x000fca0000011603 */
[----:B------:R-:W1:Y:S01]  /*8b80*/  LDC R27, c[0x0][0x648] ;  /* 0x00019200ff1b7b82 */ /* 0x000e620000000800 */
[-C--:B--2---:R-:W-:Y:S02]  /*8b90*/  SHF.L.U32 R4, R5, R26.reuse, RZ ;  /* 0x0000001a05047219 */ /* 0x084fe400000006ff */
[-CC-:B------:R-:W-:Y:S02]  /*8ba0*/  SHF.R.U64 R14, R10, R26.reuse, R3.reuse ;  /* 0x0000001a0a0e7219 */ /* 0x180fe40000001203 */
[----:B------:R-:W-:Y:S02]  /*8bb0*/  SHF.R.U32.HI R5, RZ, R26, R3 ;  /* 0x0000001aff057219 */ /* 0x000fe40000011603 */
[----:B------:R-:W-:Y:S01]  /*8bc0*/  LOP3.LUT R25, RZ, R4, RZ, 0x33, !PT ;  /* 0x00000004ff197212 */ /* 0x000fe200078e33ff */
[----:B------:R-:W2:Y:S01]  /*8bd0*/  LDC R30, c[0x0][0x638] ;  /* 0x00018e00ff1e7b82 */ /* 0x000ea20000000800 */
[----:B------:R-:W-:Y:S01]  /*8be0*/  SHF.L.U32 R26, R7, R26, RZ ;  /* 0x0000001a071a7219 */ /* 0x000fe200000006ff */
[----:B------:R-:W-:-:S06]  /*8bf0*/  IMAD.MOV.U32 R4, RZ, RZ, R14 ;  /* 0x000000ffff047224 */ /* 0x000fcc00078e000e */
[----:B------:R-:W0:Y:S01]  /*8c00*/  LDC R31, c[0x0][0x610] ;  /* 0x00018400ff1f7b82 */ /* 0x000e220000000800 */
[----:B------:R-:W-:Y:S05]  /*8c10*/  @!P0 BRA `(.L_x_210) ;  /* 0x0000000000288947 */ /* 0x000fea0003800000 */
[----:B------:R-:W4:Y:S02]  /*8c20*/  LDC R3, c[0x0][0x64c] ;  /* 0x00019300ff037b82 */ /* 0x000f240000000800 */
[----:B----4-:R-:W-:-:S05]  /*8c30*/  IADD3 R3, P0, R14, R3, RZ ;  /* 0x000000030e037210 */ /* 0x010fca0007f1e0ff */
        /* <DEDUP_REMOVED lines=8> */
.L_x_210:
[----:B------:R-:W-:Y:S01]  /*8cc0*/  ISETP.NE.AND P0, PT, R2, 0x1, PT ;  /* 0x000000010200780c */ /* 0x000fe20003f05270 */
[----:B0-----:R-:W-:Y:S01]  /*8cd0*/  VIADD R7, R20, 0xffffffff ;  /* 0xffffffff14077836 */ /* 0x001fe20000000000 */
[----:B-1-3--:R-:W-:Y:S01]  /*8ce0*/  SHF.R.U64 R0, R4, R27, R5 ;  /* 0x0000001b04007219 */ /* 0x00afe20000001205 */
[----:B------:R-:W-:Y:S01]  /*8cf0*/  IMAD.MOV R13, RZ, RZ, -R13 ;  /* 0x000000ffff0d7224 */ /* 0x000fe200078e0a0d */
[----:B------:R-:W-:Y:S01]  /*8d00*/  LOP3.LUT R5, R10, R25, RZ, 0xc0, !PT ;  /* 0x000000190a057212 */ /* 0x000fe200078ec0ff */
[----:B------:R-:W-:Y:S02]  /*8d10*/  IMAD.MOV.U32 R4, RZ, RZ, 0x1 ;  /* 0x00000001ff047424 */ /* 0x000fe400078e00ff */
[----:B------:R-:W-:Y:S02]  /*8d20*/  IMAD.MOV R3, RZ, RZ, -R0 ;  /* 0x000000ffff037224 */ /* 0x000fe400078e0a00 */
[----:B------:R-:W-:Y:S01]  /*8d30*/  IMAD R6, R26, R0, R5 ;  /* 0x000000001a067224 */ /* 0x000fe200078e0205 */
[----:B------:R-:W-:Y:S01]  /*8d40*/  LOP3.LUT R5, R12, R7, RZ, 0xc0, !PT ;  /* 0x000000070c057212 */ /* 0x000fe200078ec0ff */
[----:B--2---:R-:W-:-:S02]  /*8d50*/  IMAD R0, R3, R30, R14 ;  /* 0x0000001e03007224 */ /* 0x004fc400078e020e */
[----:B------:R-:W-:Y:S02]  /*8d60*/  @P0 IMAD R21, R15, R13, R24 ;  /* 0x0000000d0f150224 */ /* 0x000fe400078e0218 */
[----:B------:R-:W-:Y:S01]  /*8d70*/  IMAD R3, R0, R20, R5 ;  /* 0x0000001400037224 */ /* 0x000fe200078e0205 */
[----:B------:R-:W-:Y:S01]  /*8d80*/  PRMT R0, R4, 0x7610, R0 ;  /* 0x0000761004007816 */ /* 0x000fe20000000000 */
[----:B------:R-:W-:-:S05]  /*8d90*/  IMAD R6, R6, R31, R21 ;  /* 0x0000001f06067224 */ /* 0x000fca00078e0215 */
[----:B------:R-:W-:Y:S02]  /*8da0*/  SEL R123, R3, R6, !P0 ;  /* 0x00000006037b7207 */ /* 0x000fe40004000000 */
[----:B------:R-:W-:-:S07]  /*8db0*/  SEL R6, R6, R3, !P0 ;  /* 0x0000000306067207 */ /* 0x000fce0004000000 */
.L_x_208:
[----:B------:R-:W-:Y:S01]  /*8dc0*/  LOP3.LUT P0, RZ, R0, 0xff, RZ, 0xc0, !PT ;  /* 0x000000ff00ff7812 */ /* 0x000fe2000780c0ff */
[----:B------:R-:W-:-:S12]  /*8dd0*/  IMAD.MOV.U32 R122, RZ, RZ, R6 ;  /* 0x000000ffff7a7224 */ /* 0x000fd800078e0006 */
[----:B------:R-:W-:Y:S05]  /*8de0*/  @P0 BRA `(.L_x_211) ;  /* 0xffffff80009c0947 */ /* 0x000fea000383ffff */
[----:B------:R-:W-:Y:S05]  /*8df0*/  EXIT ;  /* 0x000000000000794d */ /* 0x000fea0003800000 */
.L_x_4:
[----:B0-----:R-:W-:Y:S01]  /*8e00*/  ULDC.64 UR4, c[0x0][0x650] ;  /* 0x0001940000047ab9 */ /* 0x001fe20000000a00 */
        /* <DEDUP_REMOVED lines=25> */
.L_x_213:
[--C-:B------:R-:W-:Y:S01]  /*8fa0*/  SHF.R.U64 R12, R10, R14, R11.reuse ;  /* 0x0000000e0a0c7219 */ /* 0x100fe2000000120b */
[----:B------:R-:W0:Y:S01]  /*8fb0*/  LDC R22, c[0x0][0x618] ;  /* 0x00018600ff167b82 */ /* 0x000e220000000800 */
[----:B------:R-:W-:Y:S01]  /*8fc0*/  I2FP.F32.U32 R6, R4 ;  /* 0x0000000400067245 */ /* 0x000fe20000201000 */
[----:B------:R-:W-:Y:S01]  /*8fd0*/  ULDC UR4, c[0x0][0x150] ;  /* 0x0000540000047ab9 */ /* 0x000fe20000000800 */
[----:B------:R-:W-:Y:S02]  /*8fe0*/  SHF.R.U32.HI R5, RZ, R14, R11 ;  /* 0x0000000eff057219 */ /* 0x000fe4000001160b */
[----:B------:R-:W-:Y:S01]  /*8ff0*/  IADD3 R9, P0, RZ, -R12, RZ ;  /* 0x8000000cff097210 */ /* 0x000fe20007f1e0ff */
[----:B------:R-:W-:Y:S01]  /*9000*/  FMUL R11, R6, UR4 ;  /* 0x00000004060b7c20 */ /* 0x000fe20008400000 */
[----:B------:R-:W-:Y:S01]  /*9010*/  ULDC UR4, c[0x0][0x154] ;  /* 0x0000550000047ab9 */ /* 0x000fe20000000800 */
[----:B------:R-:W1:Y:S02]  /*9020*/  LDC.64 R24, c[0x0][0x640] ;  /* 0x00019000ff187b82 */ /* 0x000e640000000a00 */
[----:B------:R-:W-:-:S02]  /*9030*/  IMAD.X R5, RZ, RZ, ~R5, P0 ;  /* 0x000000ffff057224 */ /* 0x000fc400000e0e05 */
[----:B------:R-:W2:Y:S01]  /*9040*/  F2I.U32.TRUNC.NTZ R11, R11 ;  /* 0x0000000b000b7305 */ /* 0x000ea2000020f000 */
[----:B------:R-:W-:-:S03]  /*9050*/  IMAD.WIDE.U32 R6, R9, R20, R16 ;  /* 0x0000001409067225 */ /* 0x000fc600078e0010 */
[----:B------:R-:W3:Y:S01]  /*9060*/  LDC R13, c[0x0][0x144] ;  /* 0x00005100ff0d7b82 */ /* 0x000ee20000000800 */
[----:B------:R-:W-:-:S04]  /*9070*/  IMAD R8, R5, R20, RZ ;  /* 0x0000001405087224 */ /* 0x000fc800078e02ff */
[----:B------:R-:W-:Y:S02]  /*9080*/  IMAD R5, R9, R21, R8 ;  /* 0x0000001509057224 */ /* 0x000fe400078e0208 */
[----:B------:R-:W-:Y:S01]  /*9090*/  IMAD.MOV.U32 R8, RZ, RZ, -0x1 ;  /* 0xffffffffff087424 */ /* 0x000fe200078e00ff */
[----:B------:R-:W4:Y:S01]  /*90a0*/  LDC R14, c[0x0][0x608] ;  /* 0x00018200ff0e7b82 */ /* 0x000f220000000800 */
[----:B------:R-:W-:Y:S01]  /*90b0*/  IMAD.IADD R5, R7, 0x1, R5 ;  /* 0x0000000107057824 */ /* 0x000fe200078e0205 */
[----:B------:R-:W-:-:S04]  /*90c0*/  I2FP.F32.U32 R7, R3 ;  /* 0x0000000300077245 */ /* 0x000fc80000201000 */
[-C--:B0-----:R-:W-:Y:S01]  /*90d0*/  SHF.R.U64 R10, R6, R22.reuse, R5 ;  /* 0x00000016060a7219 */ /* 0x081fe20000001205 */
[----:B--2---:R-:W-:Y:S01]  /*90e0*/  IMAD.MOV R6, RZ, RZ, -R11 ;  /* 0x000000ffff067224 */ /* 0x004fe200078e0a0b */
[----:B------:R-:W0:Y:S01]  /*90f0*/  LDC R9, c[0x0][0x658] ;  /* 0x00019600ff097b82 */ /* 0x000e220000000800 */
[----:B-1----:R-:W-:Y:S01]  /*9100*/  ISETP.NE.U32.AND P0, PT, R24, RZ, PT ;  /* 0x000000ff1800720c */ /* 0x002fe20003f05070 */
[----:B------:R-:W-:Y:S01]  /*9110*/  FMUL R7, R7, UR4 ;  /* 0x0000000407077c20 */ /* 0x000fe20008400000 */
[----:B------:R-:W-:Y:S02]  /*9120*/  SHF.R.U32.HI R5, RZ, R22, R5 ;  /* 0x00000016ff057219 */ /* 0x000fe40000011605 */
[----:B------:R-:W-:-:S03]  /*9130*/  ISETP.NE.AND.EX P0, PT, R25, RZ, PT, P0 ;  /* 0x000000ff1900720c */ /* 0x000fc60003f05300 */
[----:B------:R-:W1:Y:S01]  /*9140*/  LDC R20, c[0x0][0x148] ;  /* 0x00005200ff147b82 */ /* 0x000e620000000800 */
[----:B---3--:R-:W-:Y:S02]  /*9150*/  IMAD R23, R13, R6, R4 ;  /* 0x000000060d177224 */ /* 0x008fe400078e0204 */
[----:B------:R-:W-:-:S05]  /*9160*/  IMAD.MOV.U32 R6, RZ, RZ, 0x1 ;  /* 0x00000001ff067424 */ /* 0x000fca00078e00ff */
[----:B------:R-:W2:Y:S01]  /*9170*/  LDC R21, c[0x0][0x600] ;  /* 0x00018000ff157b82 */ /* 0x000ea20000000800 */
[-CC-:B----4-:R-:W-:Y:S02]  /*9180*/  SHF.R.U64 R13, R10, R14.reuse, R5.reuse ;  /* 0x0000000e0a0d7219 */ /* 0x190fe40000001205 */
[----:B------:R-:W-:Y:S02]  /*9190*/  SHF.R.U32.HI R4, RZ, R14, R5 ;  /* 0x0000000eff047219 */ /* 0x000fe40000011605 */
[----:B------:R3:W4:Y:S03]  /*91a0*/  F2I.U32.TRUNC.NTZ R14, R7 ;  /* 0x00000007000e7305 */ /* 0x000726000020f000 */
[----:B------:R-:W1:Y:S01]  /*91b0*/  LDC R26, c[0x0][0x648] ;  /* 0x00019200ff1a7b82 */ /* 0x000e620000000800 */
[-C--:B0-----:R-:W-:Y:S02]  /*91c0*/  SHF.R.U64 R15, R13, R9.reuse, R4 ;  /* 0x000000090d0f7219 */ /* 0x081fe40000001204 */
[----:B------:R-:W-:-:S02]  /*91d0*/  SHF.L.U32 R8, R8, R9, RZ ;  /* 0x0000000908087219 */ /* 0x000fc400000006ff */
[-C--:B------:R-:W-:Y:S01]  /*91e0*/  SHF.R.U32.HI R5, RZ, R9.reuse, R4 ;  /* 0x00000009ff057219 */ /* 0x080fe20000011604 */
[----:B------:R-:W-:Y:S01]  /*91f0*/  IMAD.MOV.U32 R4, RZ, RZ, R15 ;  /* 0x000000ffff047224 */ /* 0x000fe200078e000f */
[----:B------:R-:W-:Y:S01]  /*9200*/  SHF.L.U32 R22, R6, R9, RZ ;  /* 0x0000000906167219 */ /* 0x000fe200000006ff */
[----:B------:R-:W0:Y:S01]  /*9210*/  LDC R27, c[0x0][0x638] ;  /* 0x00018e00ff1b7b82 */ /* 0x000e220000000800 */
[----:B------:R-:W-:-:S07]  /*9220*/  LOP3.LUT R28, RZ, R8, RZ, 0x33, !PT ;  /* 0x00000008ff1c7212 */ /* 0x000fce00078e33ff */
        /* <DEDUP_REMOVED lines=12> */
.L_x_214:
[----:B------:R-:W-:Y:S01]  /*92f0*/  ISETP.NE.AND P0, PT, R2, 0x1, PT ;  /* 0x000000010200780c */ /* 0x000fe20003f05270 */
[----:B--2---:R-:W-:Y:S01]  /*9300*/  VIADD R7, R21, 0xffffffff ;  /* 0xffffffff15077836 */ /* 0x004fe20000000000 */
[----:B-1----:R-:W-:Y:S01]  /*9310*/  SHF.R.U64 R5, R4, R26, R5 ;  /* 0x0000001a04057219 */ /* 0x002fe20000001205 */
[----:B------:R-:W-:Y:S01]  /*9320*/  IMAD.MOV R14, RZ, RZ, -R14 ;  /* 0x000000ffff0e7224 */ /* 0x000fe200078e0a0e */
[----:B------:R-:W-:Y:S01]  /*9330*/  LOP3.LUT R4, R13, R28, RZ, 0xc0, !PT ;  /* 0x0000001c0d047212 */ /* 0x000fe200078ec0ff */
[----:B------:R-:W-:Y:S01]  /*9340*/  IMAD.MOV.U32 R8, RZ, RZ, R12 ;  /* 0x000000ffff087224 */ /* 0x000fe200078e000c */
[----:B------:R-:W-:Y:S01]  /*9350*/  LOP3.LUT R10, R10, R7, RZ, 0xc0, !PT ;  /* 0x000000070a0a7212 */ /* 0x000fe200078ec0ff */
[----:B------:R-:W-:Y:S02]  /*9360*/  IMAD.MOV R6, RZ, RZ, -R5 ;  /* 0x000000ffff067224 */ /* 0x000fe400078e0a05 */
[----:B------:R-:W-:-:S04]  /*9370*/  IMAD R4, R22, R5, R4 ;  /* 0x0000000516047224 */ /* 0x000fc800078e0204 */
[----:B------:R-:W-:Y:S02]  /*9380*/  @P0 IMAD R23, R20, R14, R3 ;  /* 0x0000000e14170224 */ /* 0x000fe400078e0203 */
[----:B0-----:R-:W-:Y:S02]  /*9390*/  IMAD R3, R6, R27, R15 ;  /* 0x0000001b06037224 */ /* 0x001fe400078e020f */
[----:B------:R-:W-:Y:S02]  /*93a0*/  IMAD R7, R4, R29, R23 ;  /* 0x0000001d04077224 */ /* 0x000fe400078e0217 */
[----:B------:R-:W-:Y:S02]  /*93b0*/  IMAD R4, R3, R21, R10 ;  /* 0x0000001503047224 */ /* 0x000fe400078e020a */
[----:B------:R-:W-:-:S03]  /*93c0*/  IMAD.MOV.U32 R6, RZ, RZ, 0x1 ;  /* 0x00000001ff067424 */ /* 0x000fc600078e00ff */
[----:B------:R-:W-:Y:S02]  /*93d0*/  SEL R9, R4, R7, !P0 ;  /* 0x0000000704097207 */ /* 0x000fe40004000000 */
[----:B------:R-:W-:-:S07]  /*93e0*/  SEL R7, R7, R4, !P0 ;  /* 0x0000000407077207 */ /* 0x000fce0004000000 */
.L_x_212:
[----:B------:R-:W-:-:S08]  /*93f0*/  NOP ;  /* 0x0000000000007918 */ /* 0x000fd00000000000 */
[----:B------:R-:W0:-:S00]  /*9400*/  USETMAXREG.DEALLOC.CTAPOOL 0x28 ;  /* 0x00000028000079c8 */ /* 0x000e0000080e0500 */
[----:B0-----:R-:W-:-:S13]  /*9410*/  ISETP.NE.AND P0, PT, R0, RZ, PT ;  /* 0x000000ff0000720c */ /* 0x001fda0003f05270 */
[----:B------:R-:W-:Y:S05]  /*9420*/  @P0 EXIT ;  /* 0x000000000000094d */ /* 0x000fea0003800000 */
[----:B------:R-:W-:Y:S01]  /*9430*/  LOP3.LUT P0, RZ, R6, 0xff, RZ, 0xc0, !PT ;  /* 0x000000ff06ff7812 */ /* 0x000fe2000780c0ff */
[----:B------:R-:W-:Y:S02]  /*9440*/  IMAD.MOV.U32 R0, RZ, RZ, 0x1 ;  /* 0x00000001ff007424 */ /* 0x000fe400078e00ff */
[----:B------:R-:W-:-:S10]  /*9450*/  IMAD.MOV.U32 R12, RZ, RZ, RZ ;  /* 0x000000ffff0c7224 */ /* 0x000fd400078e00ff */
[----:B------:R-:W-:Y:S05]  /*9460*/  @!P0 BRA `(.L_x_215) ;  /* 0x0000000c00308947 */ /* 0x000fea0003800000 */
[----:B------:R-:W0:Y:S01]  /*9470*/  LDC R0, c[0x0][0x28c] ;  /* 0x0000a300ff007b82 */ /* 0x000e220000000800 */
[----:B------:R-:W-:Y:S01]  /*9480*/  ULDC UR5, c[0x0][0x600] ;  /* 0x0001800000057ab9 */ /* 0x000fe20000000800 */
[----:B------:R-:W-:Y:S01]  /*9490*/  ULDC UR4, c[0x0][0xc] ;  /* 0x0000030000047ab9 */ /* 0x000fe20000000800 */
[----:B------:R-:W-:Y:S01]  /*94a0*/  UIADD3 UR16, UR5, -0x1, URZ ;  /* 0xffffffff05107890 */ /* 0x000fe2000fffe03f */
[C---:B------:R-:W-:Y:S01]  /*94b0*/  LOP3.LUT P2, RZ, R18.reuse, 0x7f, RZ, 0xc0, !PT ;  /* 0x0000007f12ff7812 */ /* 0x040fe2000784c0ff */
[----:B------:R-:W-:Y:S01]  /*94c0*/  ULDC UR6, c[0x0][0x658] ;  /* 0x0001960000067ab9 */ /* 0x000fe20000000800 */
[----:B------:R-:W-:Y:S01]  /*94d0*/  ULDC UR5, c[0x0][0x10] ;  /* 0x0000040000057ab9 */ /* 0x000fe20000000800 */
[----:B------:R-:W-:Y:S01]  /*94e0*/  UMOV UR7, 0xffffffff ;  /* 0xffffffff00077882 */ /* 0x000fe20000000000 */
[----:B------:R-:W-:Y:S01]  /*94f0*/  UMOV UR8, 0x1 ;  /* 0x0000000100087882 */ /* 0x000fe20000000000 */
[----:B------:R-:W-:Y:S01]  /*9500*/  UIMAD.WIDE.U32 UR4, UR4, UR5, URZ ;  /* 0x00000005040472a5 */ /* 0x000fe2000f8e003f */
[----:B------:R-:W-:Y:S01]  /*9510*/  LOP3.LUT P0, RZ, R18, 0x1f, RZ, 0xc0, !PT ;  /* 0x0000001f12ff7812 */ /* 0x000fe2000780c0ff */
[----:B------:R-:W-:Y:S01]  /*9520*/  USHF.L.U32 UR7, UR7, UR6, URZ ;  /* 0x0000000607077299 */ /* 0x000fe2000800063f */
[----:B------:R-:W-:Y:S01]  /*9530*/  BSSY B0, `(.L_x_215) ;  /* 0x00000bf000007945 */ /* 0x000fe20003800000 */
[----:B------:R-:W-:Y:S01]  /*9540*/  USHF.L.U32 UR18, UR8, UR6, URZ ;  /* 0x0000000608127299 */ /* 0x000fe2000800063f */
[----:B------:R-:W-:Y:S01]  /*9550*/  IMAD.MOV.U32 R13, RZ, RZ, 0x1 ;  /* 0x00000001ff0d7424 */ /* 0x000fe200078e00ff */
[----:B------:R-:W-:Y:S01]  /*9560*/  LOP3.LUT R11, R19, 0x2, RZ, 0xfc, !PT ;  /* 0x00000002130b7812 */ /* 0x000fe200078efcff */
[----:B------:R-:W-:Y:S01]  /*9570*/  ULDC UR6, c[0x0][0x14] ;  /* 0x0000050000067ab9 */ /* 0x000fe20000000800 */
[----:B------:R-:W-:Y:S01]  /*9580*/  PLOP3.LUT P0, PT, P0, P2, PT, 0x8a, 0x0 ;  /* 0x000000000000781c */ /* 0x000fe20000705172 */
[----:B------:R-:W-:Y:S01]  /*9590*/  UIMAD.WIDE.U32 UR20, UR4, UR6, URZ ;  /* 0x00000006041472a5 */ /* 0x000fe2000f8e003f */
[----:B------:R-:W-:Y:S01]  /*95a0*/  IMAD.MOV.U32 R12, RZ, RZ, RZ ;  /* 0x000000ffff0c7224 */ /* 0x000fe200078e00ff */
[----:B------:R-:W-:-:S02]  /*95b0*/  UIMAD UR13, UR5, UR6, URZ ;  /* 0x00000006050d72a4 */ /* 0x000fc4000f8e023f */
[----:B------:R-:W-:Y:S01]  /*95c0*/  ULOP3.LUT UR17, URZ, UR7, URZ, 0x33, !UPT ;  /* 0x000000073f117292 */ /* 0x000fe2000f8e333f */
[----:B0-----:R-:W-:Y:S01]  /*95d0*/  VIADD R0, R0, 0xf ;  /* 0x0000000f00007836 */ /* 0x001fe20000000000 */
[----:B------:R-:W-:Y:S01]  /*95e0*/  UIADD3 UR13, UR21, UR13, URZ ;  /* 0x0000000d150d7290 */ /* 0x000fe2000fffe03f */
[----:B------:R-:W-:-:S03]  /*95f0*/  ULDC.64 UR22, c[0x0][0x198] ;  /* 0x0000660000167ab9 */ /* 0x000fc60000000a00 */
[----:B------:R-:W-:-:S04]  /*9600*/  SHF.R.S32.HI R3, RZ, 0x1f, R0 ;  /* 0x0000001fff037819 */ /* 0x000fc80000011400 */
[----:B------:R-:W-:Y:S01]  /*9610*/  LEA.HI R3, R3, R0, RZ, 0x4 ;  /* 0x0000000003037211 */ /* 0x000fe200078f20ff */
[----:B------:R-:W-:-:S03]  /*9620*/  IMAD.MOV.U32 R0, RZ, RZ, 0x1 ;  /* 0x00000001ff007424 */ /* 0x000fc600078e00ff */
[----:B------:R-:W-:-:S05]  /*9630*/  SHF.R.S32.HI R3, RZ, 0x4, R3 ;  /* 0x00000004ff037819 */ /* 0x000fca0000011403 */
[----:B------:R-:W-:-:S07]  /*9640*/  VIADD R10, R3, 0x1 ;  /* 0x00000001030a7836 */ /* 0x000fce0000000000 */
.L_x_227:
[----:B------:R-:W-:-:S03]  /*9650*/  UMOV UR4, 0xffffffff ;  /* 0xffffffff00047882 */ /* 0x000fc60000000000 */
[----:B------:R-:W-:Y:S05]  /*9660*/  BRA.DIV UR4, `(.L_x_216) ;  /* 0x0000001204bc7947 */ /* 0x000fea000b800000 */
[----:B------:R-:W-:-:S13]  /*9670*/  ELECT P6, URZ, PT ;  /* 0x00000000003f782f */ /* 0x000fda00038c0000 */
.L_x_246:
[----:B------:R-:W0:Y:S01]  /*9680*/  LDC R4, c[0x0][0x28c] ;  /* 0x0000a300ff047b82 */ /* 0x000e220000000800 */
[----:B------:R-:W-:Y:S01]  /*9690*/  BSSY B1, `(.L_x_217) ;  /* 0x0000037000017945 */ /* 0x000fe20003800000 */
[----:B0-----:R-:W-:-:S13]  /*96a0*/  ISETP.LT.OR P6, PT, R4, 0x1, !P6 ;  /* 0x000000010400780c */ /* 0x001fda00077c1670 */
[----:B------:R-:W-:Y:S05]  /*96b0*/  @P6 BRA `(.L_x_218) ;  /* 0x0000000000d06947 */ /* 0x000fea0003800000 */
[----:B------:R-:W-:Y:S02]  /*96c0*/  IMAD R15, R9, 0x30, RZ ;  /* 0x00000030090f7824 */ /* 0x000fe400078e02ff */
[----:B------:R-:W-:Y:S02]  /*96d0*/  IMAD.SHL.U32 R18, R7, 0x200, RZ ;  /* 0x0000020007127824 */ /* 0x000fe400078e00ff */
[----:B------:R-:W-:Y:S02]  /*96e0*/  IMAD.MOV.U32 R20, RZ, RZ, RZ ;  /* 0x000000ffff147224 */ /* 0x000fe400078e00ff */
[----:B------:R-:W-:Y:S02]  /*96f0*/  IMAD.MOV.U32 R4, RZ, RZ, R10 ;  /* 0x000000ffff047224 */ /* 0x000fe400078e000a */
[----:B------:R-:W-:Y:S02]  /*9700*/  IMAD.MOV.U32 R5, RZ, RZ, R0 ;  /* 0x000000ffff057224 */ /* 0x000fe400078e0000 */
[----:B------:R-:W-:-:S07]  /*9710*/  IMAD.MOV.U32 R6, RZ, RZ, R12 ;  /* 0x000000ffff067224 */ /* 0x000fce00078e000c */
.L_x_222:
[----:B------:R-:W0:Y:S01]  /*9720*/  S2R R14, SR_CgaCtaId ;  /* 0x00000000000e7919 */ /* 0x000e220000008800 */
[----:B------:R-:W-:Y:S01]  /*9730*/  MOV R7, 0x400 ;  /* 0x0000040000077802 */ /* 0x000fe20000000f00 */
[----:B------:R-:W1:Y:S03]  /*9740*/  @!P2 LDC R9, c[0x0][0x500] ;  /* 0x00014000ff09ab82 */ /* 0x000e660000000800 */
[----:B0-----:R-:W-:Y:S02]  /*9750*/  LEA R21, R14, R7, 0x18 ;  /* 0x000000070e157211 */ /* 0x001fe400078ec0ff */
[----:B------:R-:W-:-:S03]  /*9760*/  SHF.L.U32 R7, R5, 0x1f, RZ ;  /* 0x0000001f05077819 */ /* 0x000fc600000006ff */
[----:B------:R-:W-:-:S04]  /*9770*/  IMAD R14, R6, 0x8, R21 ;  /* 0x00000008060e7824 */ /* 0x000fc800078e0215 */
[----:B------:R-:W0:Y:S02]  /*9780*/  SYNCS.PHASECHK.TRANS64.TRYWAIT P1, [R14+URZ+0x60], R7 ;  /* 0x000060070e0075a7 */ /* 0x000e24000802017f */
[----:B01----:R-:W-:Y:S05]  /*9790*/  @!P1 BRA `(.L_x_219) ;  /* 0x0000001000909947 */ /* 0x003fea0003800000 */
.L_x_247:
[----:B0-----:R-:W-:Y:S01]  /*97a0*/  PRMT R7, R11, 0x9910, RZ ;  /* 0x000099100b077816 */ /* 0x001fe200000000ff */
[----:B------:R0:W-:Y:S03]  /*97b0*/  @!P2 SYNCS.ARRIVE.TRANS64 RZ, [R14+URZ], R9 ;  /* 0x000000090effa9a7 */ /* 0x0001e6000800003f */
[----:B------:R-:W-:-:S13]  /*97c0*/  ISETP.NE.AND P1, PT, R7, 0x2, PT ;  /* 0x000000020700780c */ /* 0x000fda0003f25270 */
[----:B0-----:R-:W-:Y:S05]  /*97d0*/  @P1 BRA `(.L_x_220) ;  /* 0x0000000000041947 */ /* 0x001fea0003800000 */
[----:B------:R-:W-:Y:S01]  /*97e0*/  BPT.TRAP 0x1 ;  /* 0x000000040000795c */ /* 0x000fe20000300000 */
.L_x_220:
[----:B------:R-:W-:Y:S05]  /*97f0*/  @P0 BRA `(.L_x_221) ;  /* 0x0000000000040947 */ /* 0x000fea0003800000 */
[----:B------:R-:W-:Y:S01]  /*9800*/  BPT.TRAP 0x1 ;  /* 0x000000040000795c */ /* 0x000fe20000300000 */
.L_x_221:
[--C-:B------:R-:W-:Y:S01]  /*9810*/  IMAD R7, R6, 0x4000, R21.reuse ;  /* 0x0000400006077824 */ /* 0x100fe200078e0215 */
[----:B------:R-:W-:Y:S01]  /*9820*/  R2UR UR9, R14 ;  /* 0x000000000e0972ca */ /* 0x000fe200000e0000 */
[----:B------:R-:W-:Y:S01]  /*9830*/  IMAD R21, R6, 0x600, R21 ;  /* 0x0000060006157824 */ /* 0x000fe200078e0215 */
[----:B------:R-:W-:Y:S01]  /*9840*/  UIADD3 UR4, UP0, UR22, 0xf0, URZ ;  /* 0x000000f016047890 */ /* 0x000fe2000ff1e03f */
[----:B------:R-:W-:Y:S01]  /*9850*/  VIADD R4, R4, 0xffffffff ;  /* 0xffffffff04047836 */ /* 0x000fe20000000000 */
[----:B------:R-:W-:Y:S01]  /*9860*/  R2UR UR5, R7 ;  /* 0x00000000070572ca */ /* 0x000fe200000e0000 */
[----:B------:R-:W-:Y:S01]  /*9870*/  UIADD3 UR24, UP1, UR22, 0x1f0, URZ ;  /* 0x000001f016187890 */ /* 0x000fe2000ff3e03f */
[----:B------:R-:W-:Y:S01]  /*9880*/  R2UR UR8, R21 ;  /* 0x00000000150872ca */ /* 0x000fe200000e0000 */
[----:B------:R-:W-:Y:S01]  /*9890*/  VIADD R6, R6, 0x1 ;  /* 0x0000000106067836 */ /* 0x000fe20000000000 */
[----:B------:R-:W-:Y:S01]  /*98a0*/  R2UR UR11, R18 ;  /* 0x00000000120b72ca */ /* 0x000fe200000e0000 */
[----:B------:R-:W-:Y:S01]  /*98b0*/  UIADD3.X UR25, URZ, UR23, URZ, UP1, !UPT ;  /* 0x000000173f197290 */ /* 0x000fe20008ffe43f */
[----:B------:R-:W-:Y:S01]  /*98c0*/  R2UR UR10, R20 ;  /* 0x00000000140a72ca */ /* 0x000fe200000e0000 */
[----:B------:R-:W-:Y:S01]  /*98d0*/  UMOV UR6, 0x0 ;  /* 0x0000000000067882 */ /* 0x000fe20000000000 */
[----:B------:R-:W-:Y:S01]  /*98e0*/  R2UR UR12, R8 ;  /* 0x00000000080c72ca */ /* 0x000fe200000e0000 */
[----:B------:R-:W-:Y:S01]  /*98f0*/  UMOV UR7, 0x10000000 ;  /* 0x1000000000077882 */ /* 0x000fe20000000000 */
[----:B------:R-:W-:Y:S01]  /*9900*/  R2UR UR19, R15 ;  /* 0x000000000f1372ca */ /* 0x000fe200000e0000 */
[----:B------:R-:W-:Y:S01]  /*9910*/  VIADD R20, R20, 0x10 ;  /* 0x0000001014147836 */ /* 0x000fe20000000000 */
[----:B------:R-:W-:Y:S01]  /*9920*/  ISETP.GT.AND P3, PT, R4, 0x1, PT ;  /* 0x000000010400780c */ /* 0x000fe20003f64270 */
[----:B------:R-:W-:Y:S01]  /*9930*/  UIADD3 UR14, UR5, 0x180, URZ ;  /* 0x00000180050e7890 */ /* 0x000fe2000fffe03f */
[----:B------:R-:W-:Y:S01]  /*9940*/  ISETP.NE.AND P1, PT, R6, 0xc, PT ;  /* 0x0000000c0600780c */ /* 0x000fe20003f25270 */
[----:B------:R-:W-:-:S02]  /*9950*/  UIADD3.X UR5, URZ, UR23, URZ, UP0, !UPT ;  /* 0x000000173f057290 */ /* 0x000fc400087fe43f */
[----:B------:R-:W-:Y:S01]  /*9960*/  UIADD3 UR15, UR8, 0x30180, URZ ;  /* 0x00030180080f7890 */ /* 0x000fe2000fffe03f */
[----:B------:R-:W-:Y:S02]  /*9970*/  SEL R14, RZ, 0x1, P1 ;  /* 0x00000001ff0e7807 */ /* 0x000fe40000800000 */
[----:B------:R-:W-:Y:S01]  /*9980*/  UMOV UR8, UR14 ;  /* 0x0000000e00087c82 */ /* 0x000fe20008000000 */
[----:B------:R-:W-:Y:S02]  /*9990*/  SEL R6, R6, RZ, P1 ;  /* 0x000000ff06067207 */ /* 0x000fe40000800000 */
[----:B------:R-:W-:Y:S01]  /*99a0*/  LOP3.LUT R5, R5, R14, RZ, 0x3c, !PT ;  /* 0x0000000e05057212 */ /* 0x000fe200078e3cff */
[----:B------:R0:W-:Y:S02]  /*99b0*/  UTMALDG.3D [UR8], [UR4], desc[UR6] ;  /* 0x00000608040075b4 */ /* 0x0001e40008011000 */
[----:B0-----:R-:W-:Y:S01]  /*99c0*/  UMOV UR8, UR15 ;  /* 0x0000000f00087c82 */ /* 0x001fe20008000000 */
[----:B------:R-:W-:-:S02]  /*99d0*/  UMOV UR11, UR19 ;  /* 0x00000013000b7c82 */ /* 0x000fc40008000000 */
[----:B------:R0:W-:Y:S02]  /*99e0*/  UTMALDG.3D [UR8], [UR24], desc[UR6] ;  /* 0x00000608180075b4 */ /* 0x0001e40008011000 */
[----:B0-----:R-:W-:Y:S05]  /*99f0*/  @P3 BRA `(.L_x_222) ;  /* 0xfffffffc00483947 */ /* 0x001fea000383ffff */
.L_x_218:
[----:B------:R-:W-:Y:S05]  /*9a00*/  BSYNC B1 ;  /* 0x0000000000017941 */ /* 0x000fea0003800000 */
.L_x_217:
[----:B------:R-:W-:Y:S01]  /*9a10*/  LOP3.LUT P3, RZ, R13, 0xff, RZ, 0xc0, !PT ;  /* 0x000000ff0dff7812 */ /* 0x000fe2000786c0ff */
[----:B------:R-:W-:Y:S01]  /*9a20*/  IMAD.IADD R12, R3, 0x1, R12 ;  /* 0x00000001030c7824 */ /* 0x000fe200078e020c */
[----:B------:R-:W-:Y:S01]  /*9a30*/  IADD3 R16, P4, R16, UR20, RZ ;  /* 0x0000001410107c10 */ /* 0x000fe2000ff9e0ff */
[----:B------:R-:W-:Y:S01]  /*9a40*/  ULDC.64 UR4, c[0x0][0x650] ;  /* 0x0001940000047ab9 */ /* 0x000fe20000000a00 */
[----:B------:R-:W-:Y:S01]  /*9a50*/  BSSY B1, `(.L_x_223) ;  /* 0x000006a000017945 */ /* 0x000fe20003800000 */
[----:B------:R-:W-:Y:S01]  /*9a60*/  IMAD.MOV.U32 R9, RZ, RZ, -0x1 ;  /* 0xffffffffff097424 */ /* 0x000fe200078e00ff */
[----:B------:R-:W-:Y:S01]  /*9a70*/  ISETP.GT.U32.AND P1, PT, R12, 0xb, PT ;  /* 0x0000000b0c00780c */ /* 0x000fe20003f24070 */
[----:B------:R-:W-:Y:S01]  /*9a80*/  IMAD.MOV.U32 R8, RZ, RZ, -0x1 ;  /* 0xffffffffff087424 */ /* 0x000fe200078e00ff */
[----:B------:R-:W-:Y:S02]  /*9a90*/  IADD3.X R17, R17, UR13, RZ, P4, !PT ;  /* 0x0000000d11117c10 */ /* 0x000fe4000a7fe4ff */
[----:B------:R-:W-:-:S02]  /*9aa0*/  ISETP.LT.U32.AND P1, PT, R3, 0xc, P1 ;  /* 0x0000000c0300780c */ /* 0x000fc40000f21070 */
[----:B------:R-:W-:Y:S01]  /*9ab0*/  PRMT R13, RZ, 0x7610, R13 ;  /* 0x00007610ff0d7816 */ /* 0x000fe2000000000d */
[----:B------:R-:W0:Y:S01]  /*9ac0*/  @P3 S2R R5, SR_CgaCtaId ;  /* 0x0000000000053919 */ /* 0x000e220000008800 */
[----:B------:R-:W-:-:S04]  /*9ad0*/  @P3 MOV R4, 0x400 ;  /* 0x0000040000043802 */ /* 0x000fc80000000f00 */
[----:B0-----:R-:W-:Y:S01]  /*9ae0*/  @P3 LEA R6, R5, R4, 0x18 ;  /* 0x0000000405063211 */ /* 0x001fe200078ec0ff */
[----:B------:R-:W-:-:S03]  /*9af0*/  IMAD.WIDE.U32 R4, R12, -0x55555555, RZ ;  /* 0xaaaaaaab0c047825 */ /* 0x000fc600078e00ff */
[----:B------:R0:W-:Y:S01]  /*9b00*/  @P3 SYNCS.ARRIVE.TRANS64.A1T0 RZ, [R6+URZ+0xd8], RZ ;  /* 0x0000d8ff06ff39a7 */ /* 0x0001e2000810003f */
[----:B------:R-:W-:Y:S02]  /*9b10*/  ISETP.GE.U32.AND P3, PT, R3, 0xc, PT ;  /* 0x0000000c0300780c */ /* 0x000fe40003f66070 */
[----:B------:R-:W-:Y:S02]  /*9b20*/  SHF.R.U32.HI R7, RZ, 0x3, R5 ;  /* 0x00000003ff077819 */ /* 0x000fe40000011605 */
[----:B------:R-:W-:Y:S02]  /*9b30*/  SEL R5, RZ, 0x1, !P1 ;  /* 0x00000001ff057807 */ /* 0x000fe40004800000 */
[----:B------:R-:W-:Y:S01]  /*9b40*/  ISETP.GE.U32.AND P1, PT, R16, UR4, PT ;  /* 0x0000000410007c0c */ /* 0x000fe2000bf26070 */
[----:B------:R-:W-:Y:S01]  /*9b50*/  IMAD R12, R7, -0xc, R12 ;  /* 0xfffffff4070c7824 */ /* 0x000fe200078e020c */
[----:B------:R-:W-:Y:S02]  /*9b60*/  LOP3.LUT R0, R0, R5, RZ, 0x3c, !PT ;  /* 0x0000000500007212 */ /* 0x000fe400078e3cff */
[----:B------:R-:W-:-:S02]  /*9b70*/  ISETP.GE.U32.AND.EX P1, PT, R17, UR5, PT, P1 ;  /* 0x0000000511007c0c */ /* 0x000fc4000bf26110 */
[----:B------:R-:W-:Y:S02]  /*9b80*/  PRMT R4, RZ, 0x7610, R4 ;  /* 0x00007610ff047816 */ /* 0x000fe40000000004 */
[----:B------:R-:W-:Y:S01]  /*9b90*/  @P3 LOP3.LUT R0, R0, 0x1, R7, 0x78, !PT ;  /* 0x0000000100003812 */ /* 0x000fe200078e7807 */
[----:B------:R-:W-:-:S08]  /*9ba0*/  IMAD.MOV.U32 R7, RZ, RZ, -0x1 ;  /* 0xffffffffff077424 */ /* 0x000fd000078e00ff */
[----:B0-----:R-:W-:Y:S05]  /*9bb0*/  @P1 BRA `(.L_x_224) ;  /* 0x00000004004c1947 */ /* 0x001fea0003800000 */
[----:B------:R-:W-:Y:S01]  /*9bc0*/  ULDC.64 UR4, c[0x0][0x628] ;  /* 0x00018a0000047ab9 */ /* 0x000fe20000000a00 */
[----:B------:R-:W0:Y:S01]  /*9bd0*/  S2R R15, SR_CTAID.X ;  /* 0x00000000000f7919 */ /* 0x000e220000002500 */
[----:B------:R-:W-:Y:S01]  /*9be0*/  ISETP.NE.U32.AND P1, PT, RZ, UR4, PT ;  /* 0x00000004ff007c0c */ /* 0x000fe2000bf25070 */
[----:B------:R-:W-:Y:S01]  /*9bf0*/  ULDC UR7, c[0x0][0x630] ;  /* 0x00018c0000077ab9 */ /* 0x000fe20000000800 */
[----:B------:R-:W-:Y:S01]  /*9c00*/  IMAD.MOV.U32 R4, RZ, RZ, R16 ;  /* 0x000000ffff047224 */ /* 0x000fe200078e0010 */
[----:B------:R-:W1:Y:S01]  /*9c10*/  S2R R14, SR_CTAID.Y ;  /* 0x00000000000e7919 */ /* 0x000e620000002600 */
[----:B------:R-:W-:Y:S01]  /*9c20*/  ISETP.NE.AND.EX P1, PT, RZ, UR5, PT, P1 ;  /* 0x00000005ff007c0c */ /* 0x000fe2000bf25310 */
[----:B------:R-:W-:-:S12]  /*9c30*/  IMAD.MOV.U32 R5, RZ, RZ, R17 ;  /* 0x000000ffff057224 */ /* 0x000fd800078e0011 */
[----:B------:R-:W-:Y:S05]  /*9c40*/  @!P1 BRA `(.L_x_225) ;  /* 0x0000000000289947 */ /* 0x000fea0003800000 */
[----:B------:R-:W-:Y:S02]  /*9c50*/  ULDC UR6, c[0x0][0x634] ;  /* 0x00018d0000067ab9 */ /* 0x000fe40000000800 */
[----:B------:R-:W-:-:S05]  /*9c60*/  IADD3 R9, P1, R16, UR6, RZ ;  /* 0x0000000610097c10 */ /* 0x000fca000ff3e0ff */
[----:B------:R-:W-:-:S04]  /*9c70*/  IMAD.X R21, RZ, RZ, R17, P1 ;  /* 0x000000ffff157224 */ /* 0x000fc800008e0611 */
[----:B------:R-:W-:-:S04]  /*9c80*/  IMAD.WIDE.U32 R6, R21, UR4, RZ ;  /* 0x0000000415067c25 */ /* 0x000fc8000f8e00ff */
[----:B------:R-:W-:-:S04]  /*9c90*/  IMAD.WIDE.U32 R6, P1, R9, UR5, R6 ;  /* 0x0000000509067c25 */ /* 0x000fc8000f820006 */
[----:B------:R-:W-:-:S04]  /*9ca0*/  IMAD.WIDE.U32 R8, R9, UR4, RZ ;  /* 0x0000000409087c25 */ /* 0x000fc8000f8e00ff */
[----:B------:R-:W-:Y:S01]  /*9cb0*/  IMAD.X R5, RZ, RZ, RZ, P1 ;  /* 0x000000ffff057224 */ /* 0x000fe200008e06ff */
[----:B------:R-:W-:Y:S01]  /*9cc0*/  IADD3 RZ, P1, R9, R6, RZ ;  /* 0x0000000609ff7210 */ /* 0x000fe20007f3e0ff */
[----:B------:R-:W-:-:S04]  /*9cd0*/  IMAD.MOV.U32 R4, RZ, RZ, R7 ;  /* 0x000000ffff047224 */ /* 0x000fc800078e0007 */
[----:B------:R-:W-:-:S08]  /*9ce0*/  IMAD.WIDE.U32.X R4, R21, UR5, R4, P1 ;  /* 0x0000000515047c25 */ /* 0x000fd000088e0404 */
.L_x_225:
[--C-:B------:R-:W-:Y:S01]  /*9cf0*/  SHF.R.U64 R8, R4, UR7, R5.reuse ;  /* 0x0000000704087c19 */ /* 0x100fe20008001205 */
[----:B------:R-:W-:Y:S01]  /*9d00*/  ULDC.64 UR4, c[0x0][0x620] ;  /* 0x0001880000047ab9 */ /* 0x000fe20000000a00 */
[----:B------:R-:W-:Y:S01]  /*9d10*/  SHF.R.U32.HI R4, RZ, UR7, R5 ;  /* 0x00000007ff047c19 */ /* 0x000fe20008011605 */
[----:B------:R-:W2:Y:S01]  /*9d20*/  LDC R24, c[0x0][0x144] ;  /* 0x00005100ff187b82 */ /* 0x000ea20000000800 */
[----:B------:R-:W-:Y:S01]  /*9d30*/  IADD3 R7, P1, RZ, -R8, RZ ;  /* 0x80000008ff077210 */ /* 0x000fe20007f3e0ff */
[----:B------:R-:W-:Y:S01]  /*9d40*/  ULDC.64 UR8, c[0x0][0x640] ;  /* 0x0001900000087ab9 */ /* 0x000fe20000000a00 */
[----:B0-----:R-:W-:Y:S01]  /*9d50*/  I2FP.F32.U32 R9, R15 ;  /* 0x0000000f00097245 */ /* 0x001fe20000201000 */
[----:B------:R-:W-:Y:S02]  /*9d60*/  ULDC UR6, c[0x0][0x608] ;  /* 0x0001820000067ab9 */ /* 0x000fe40000000800 */
[----:B------:R-:W-:Y:S01]  /*9d70*/  IMAD.X R4, RZ, RZ, ~R4, P1 ;  /* 0x000000ffff047224 */ /* 0x000fe200008e0e04 */
[----:B------:R-:W-:Y:S01]  /*9d80*/  ISETP.NE.U32.AND P1, PT, RZ, UR8, PT ;  /* 0x00000008ff007c0c */ /* 0x000fe2000bf25070 */
[----:B------:R-:W0:Y:S02]  /*9d90*/  LDC R21, c[0x0][0x148] ;  /* 0x00005200ff157b82 */ /* 0x000e240000000800 */
[----:B------:R-:W-:Y:S01]  /*9da0*/  IMAD R6, R4, UR4, RZ ;  /* 0x0000000404067c24 */ /* 0x000fe2000f8e02ff */
[----:B------:R-:W-:Y:S01]  /*9db0*/  ISETP.NE.AND.EX P1, PT, RZ, UR9, PT, P1 ;  /* 0x00000009ff007c0c */ /* 0x000fe2000bf25310 */
[----:B------:R-:W-:Y:S01]  /*9dc0*/  IMAD.WIDE.U32 R4, R7, UR4, R16 ;  /* 0x0000000407047c25 */ /* 0x000fe2000f8e0010 */
[----:B------:R-:W-:-:S03]  /*9dd0*/  ULDC UR4, c[0x0][0x150] ;  /* 0x0000540000047ab9 */ /* 0x000fc60000000800 */
[----:B------:R-:W-:Y:S02]  /*9de0*/  IMAD R7, R7, UR5, R6 ;  /* 0x0000000507077c24 */ /* 0x000fe4000f8e0206 */
[----:B------:R-:W-:Y:S01]  /*9df0*/  FMUL R6, R9, UR4 ;  /* 0x0000000409067c20 */ /* 0x000fe20008400000 */
[----:B------:R-:W-:Y:S01]  /*9e00*/  ULDC UR4, c[0x0][0x618] ;  /* 0x0001860000047ab9 */ /* 0x000fe20000000800 */
[----:B------:R-:W-:Y:S01]  /*9e10*/  ULDC UR5, c[0x0][0x154] ;  /* 0x0000550000057ab9 */ /* 0x000fe20000000800 */
[----:B------:R-:W-:-:S03]  /*9e20*/  IMAD.IADD R5, R5, 0x1, R7 ;  /* 0x0000000105057824 */ /* 0x000fc600078e0207 */
[----:B------:R-:W3:Y:S02]  /*9e30*/  F2I.U32.TRUNC.NTZ R6, R6 ;  /* 0x0000000600067305 */ /* 0x000ee4000020f000 */
[----:B------:R-:W-:Y:S02]  /*9e40*/  SHF.R.U64 R9, R4, UR4, R5 ;  /* 0x0000000404097c19 */ /* 0x000fe40008001205 */
[----:B-1----:R-:W-:-:S05]  /*9e50*/  I2FP.F32.U32 R4, R14 ;  /* 0x0000000e00047245 */ /* 0x002fca0000201000 */
[----:B------:R-:W-:Y:S01]  /*9e60*/  FMUL R22, R4, UR5 ;  /* 0x0000000504167c20 */ /* 0x000fe20008400000 */
[----:B------:R-:W-:Y:S01]  /*9e70*/  SHF.R.U32.HI R4, RZ, UR4, R5 ;  /* 0x00000004ff047c19 */ /* 0x000fe20008011605 */
[----:B------:R-:W-:-:S03]  /*9e80*/  ULDC UR4, c[0x0][0x658] ;  /* 0x0001960000047ab9 */ /* 0x000fc60000000800 */
[--C-:B------:R-:W-:Y:S01]  /*9e90*/  SHF.R.U64 R20, R9, UR6, R4.reuse ;  /* 0x0000000609147c19 */ /* 0x100fe20008001204 */
[----:B------:R-:W1:Y:S01]  /*9ea0*/  F2I.U32.TRUNC.NTZ R22, R22 ;  /* 0x0000001600167305 */ /* 0x000e62000020f000 */
[----:B------:R-:W-:Y:S01]  /*9eb0*/  SHF.R.U32.HI R5, RZ, UR6, R4 ;  /* 0x00000006ff057c19 */ /* 0x000fe20008011604 */
[----:B---3--:R-:W-:-:S03]  /*9ec0*/  IMAD.MOV R6, RZ, RZ, -R6 ;  /* 0x000000ffff067224 */ /* 0x008fc600078e0a06 */
[----:B------:R-:W-:Y:S01]  /*9ed0*/  SHF.R.U64 R18, R20, UR4, R5 ;  /* 0x0000000414127c19 */ /* 0x000fe20008001205 */
[----:B--2---:R-:W-:Y:S01]  /*9ee0*/  IMAD R15, R24, R6, R15 ;  /* 0x00000006180f7224 */ /* 0x004fe200078e020f */
[----:B------:R-:W-:-:S03]  /*9ef0*/  SHF.R.U32.HI R23, RZ, UR4, R5 ;  /* 0x00000004ff177c19 */ /* 0x000fc60008011605 */
[----:B------:R-:W-:Y:S02]  /*9f00*/  IMAD.MOV.U32 R4, RZ, RZ, R18 ;  /* 0x000000ffff047224 */ /* 0x000fe400078e0012 */
[----:B------:R-:W-:Y:S01]  /*9f10*/  IMAD.MOV.U32 R5, RZ, RZ, R23 ;  /* 0x000000ffff057224 */ /* 0x000fe200078e0017 */
[----:B-1----:R-:W-:Y:S06]  /*9f20*/  @!P1 BRA `(.L_x_226) ;  /* 0x0000000000289947 */ /* 0x002fec0003800000 */
[----:B------:R-:W-:Y:S02]  /*9f30*/  ULDC UR4, c[0x0][0x64c] ;  /* 0x0001930000047ab9 */ /* 0x000fe40000000800 */
[----:B------:R-:W-:-:S05]  /*9f40*/  IADD3 R5, P1, R18, UR4, RZ ;  /* 0x0000000412057c10 */ /* 0x000fca000ff3e0ff */
[----:B------:R-:W-:-:S04]  /*9f50*/  IMAD.X R23, RZ, RZ, R23, P1 ;  /* 0x000000ffff177224 */ /* 0x000fc800008e0617 */
[----:B------:R-:W-:-:S04]  /*9f60*/  IMAD.WIDE.U32 R6, R23, UR8, RZ ;  /* 0x0000000817067c25 */ /* 0x000fc8000f8e00ff */
[----:B------:R-:W-:-:S04]  /*9f70*/  IMAD.WIDE.U32 R6, P1, R5, UR9, R6 ;  /* 0x0000000905067c25 */ /* 0x000fc8000f820006 */
[----:B------:R-:W-:-:S04]  /*9f80*/  IMAD.WIDE.U32 R4, R5, UR8, RZ ;  /* 0x0000000805047c25 */ /* 0x000fc8000f8e00ff */
[----:B------:R-:W-:Y:S01]  /*9f90*/  IMAD.MOV.U32 R4, RZ, RZ, R7 ;  /* 0x000000ffff047224 */ /* 0x000fe200078e0007 */
[----:B------:R-:W-:Y:S01]  /*9fa0*/  IADD3 RZ, P3, R5, R6, RZ ;  /* 0x0000000605ff7210 */ /* 0x000fe20007f7e0ff */
[----:B------:R-:W-:-:S04]  /*9fb0*/  IMAD.X R5, RZ, RZ, RZ, P1 ;  /* 0x000000ffff057224 */ /* 0x000fc800008e06ff */
[----:B------:R-:W-:-:S08]  /*9fc0*/  IMAD.WIDE.U32.X R4, R23, UR9, R4, P3 ;  /* 0x0000000917047c25 */ /* 0x000fd000098e0404 */
.L_x_226:
[----:B------:R-:W-:Y:S01]  /*9fd0*/  ISETP.NE.AND P1, PT, R2, 0x1, PT ;  /* 0x000000010200780c */ /* 0x000fe20003f25270 */
[----:B------:R-:W-:Y:S01]  /*9fe0*/  ULDC UR4, c[0x0][0x648] ;  /* 0x0001920000047ab9 */ /* 0x000fe20000000800 */
[----:B------:R-:W-:Y:S01]  /*9ff0*/  LOP3.LUT R20, R20, UR17, RZ, 0xc0, !PT ;  /* 0x0000001114147c12 */ /* 0x000fe2000f8ec0ff */
[----:B------:R-:W-:Y:S01]  /*a000*/  IMAD.MOV R22, RZ, RZ, -R22 ;  /* 0x000000ffff167224 */ /* 0x000fe200078e0a16 */
[----:B------:R-:W-:Y:S01]  /*a010*/  SHF.R.U64 R5, R4, UR4, R5 ;  /* 0x0000000404057c19 */ /* 0x000fe20008001205 */
[----:B------:R-:W-:Y:S01]  /*a020*/  ULDC UR4, c[0x0][0x638] ;  /* 0x00018e0000047ab9 */ /* 0x000fe20000000800 */
[----:B------:R-:W-:Y:S01]  /*a030*/  LOP3.LUT R9, R9, UR16, RZ, 0xc0, !PT ;  /* 0x0000001009097c12 */ /* 0x000fe2000f8ec0ff */
[----:B------:R-:W-:Y:S01]  /*a040*/  ULDC UR5, c[0x0][0x610] ;  /* 0x0001840000057ab9 */ /* 0x000fe20000000800 */
[----:B------:R-:W-:Y:S02]  /*a050*/  IMAD.MOV.U32 R4, RZ, RZ, 0x1 ;  /* 0x00000001ff047424 */ /* 0x000fe400078e00ff */
[----:B------:R-:W-:-:S02]  /*a060*/  IMAD.MOV R7, RZ, RZ, -R5 ;  /* 0x000000ffff077224 */ /* 0x000fc400078e0a05 */
[----:B------:R-:W-:Y:S02]  /*a070*/  IMAD R20, R5, UR18, R20 ;  /* 0x0000001205147c24 */ /* 0x000fe4000f8e0214 */
[----:B0-----:R-:W-:Y:S02]  /*a080*/  @P1 IMAD R15, R21, R22, R14 ;  /* 0x00000016150f1224 */ /* 0x001fe400078e020e */
[----:B------:R-:W-:Y:S01]  /*a090*/  IMAD R18, R7, UR4, R18 ;  /* 0x0000000407127c24 */ /* 0x000fe2000f8e0212 */
[----:B------:R-:W-:Y:S01]  /*a0a0*/  ULDC UR4, c[0x0][0x600] ;  /* 0x0001800000047ab9 */ /* 0x000fe20000000800 */
[----:B------:R-:W-:Y:S02]  /*a0b0*/  IMAD R15, R20, UR5, R15 ;  /* 0x00000005140f7c24 */ /* 0x000fe4000f8e020f */
[----:B------:R-:W-:-:S05]  /*a0c0*/  IMAD R18, R18, UR4, R9 ;  /* 0x0000000412127c24 */ /* 0x000fca000f8e0209 */
[----:B------:R-:W-:Y:S02]  /*a0d0*/  SEL R9, R18, R15, !P1 ;  /* 0x0000000f12097207 */ /* 0x000fe40004800000 */
[----:B------:R-:W-:-:S07]  /*a0e0*/  SEL R7, R15, R18, !P1 ;  /* 0x000000120f077207 */ /* 0x000fce0004800000 */
.L_x_224:
[----:B------:R-:W-:Y:S05]  /*a0f0*/  BSYNC B1 ;  /* 0x0000000000017941 */ /* 0x000fea0003800000 */
.L_x_223:
[----:B------:R-:W-:-:S13]  /*a100*/  LOP3.LUT P1, RZ, R4, 0xff, RZ, 0xc0, !PT ;  /* 0x000000ff04ff7812 */ /* 0x000fda000782c0ff */
[----:B------:R-:W-:Y:S05]  /*a110*/  @P1 BRA `(.L_x_227) ;  /* 0xfffffff4004c1947 */ /* 0x000fea000383ffff */
[----:B------:R-:W-:Y:S05]  /*a120*/  BSYNC B0 ;  /* 0x0000000000007941 */ /* 0x000fea0003800000 */
.L_x_215:
[----:B------:R-:W-:-:S03]  /*a130*/  UMOV UR4, 0xffffffff ;  /* 0xffffffff00047882 */ /* 0x000fc60000000000 */
[----:B------:R-:W-:Y:S05]  /*a140*/  BRA.DIV UR4, `(.L_x_228) ;  /* 0x0000000a04387947 */ /* 0x000fea000b800000 */
[----:B------:R-:W-:-:S13]  /*a150*/  ELECT P6, URZ, PT ;  /* 0x00000000003f782f */ /* 0x000fda00038c0000 */
.L_x_250:
[----:B------:R-:W-:Y:S04]  /*a160*/  BSSY B0, `(.L_x_229) ;  /* 0x0000073000007945 */ /* 0x000fe80003800000 */
[----:B------:R-:W-:Y:S05]  /*a170*/  @!P6 BRA `(.L_x_230) ;  /* 0x0000000400c4e947 */ /* 0x000fea0003800000 */
[----:B------:R-:W-:-:S04]  /*a180*/  LOP3.LUT R19, R19, 0x2, RZ, 0xfc, !PT ;  /* 0x0000000213137812 */ /* 0x000fc800078efcff */
[----:B------:R-:W-:-:S13]  /*a190*/  ISETP.NE.AND P0, PT, R19, 0x3, PT ;  /* 0x000000031300780c */ /* 0x000fda0003f05270 */
[----:B------:R-:W-:Y:S05]  /*a1a0*/  @!P0 BRA `(.L_x_231) ;  /* 0x0000000000048947 */ /* 0x000fea0003800000 */
[----:B------:R-:W-:Y:S01]  /*a1b0*/  BPT.TRAP 0x1 ;  /* 0x000000040000795c */ /* 0x000fe20000300000 */
.L_x_231:
[----:B------:R-:W0:Y:S01]  /*a1c0*/  S2R R3, SR_CgaCtaId ;  /* 0x0000000000037919 */ /* 0x000e220000008800 */
[----:B------:R-:W-:-:S04]  /*a1d0*/  MOV R2, 0x400 ;  /* 0x0000040000027802 */ /* 0x000fc80000000f00 */
[----:B0-----:R-:W-:Y:S02]  /*a1e0*/  LEA R3, R3, R2, 0x18 ;  /* 0x0000000203037211 */ /* 0x001fe400078ec0ff */
[----:B------:R-:W-:-:S03]  /*a1f0*/  SHF.L.U32 R2, R0, 0x1f, RZ ;  /* 0x0000001f00027819 */ /* 0x000fc600000006ff */
[----:B------:R-:W-:-:S04]  /*a200*/  VIADD R3, R3, 0x60 ;  /* 0x0000006003037836 */ /* 0x000fc80000000000 */
[C---:B------:R-:W-:Y:S02]  /*a210*/  IMAD R7, R12.reuse, 0x8, R3 ;  /* 0x000000080c077824 */ /* 0x040fe400078e0203 */
[----:B------:R-:W-:Y:S02]  /*a220*/  VIADD R12, R12, 0x1 ;  /* 0x000000010c0c7836 */ /* 0x000fe40000000000 */
[----:B------:R-:W0:Y:S03]  /*a230*/  SYNCS.PHASECHK.TRANS64.TRYWAIT P0, [R7+URZ], R2 ;  /* 0x00000002070075a7 */ /* 0x000e26000800017f */
[----:B------:R-:W-:-:S04]  /*a240*/  ISETP.NE.AND P1, PT, R12, 0xc, PT ;  /* 0x0000000c0c00780c */ /* 0x000fc80003f25270 */
[----:B------:R-:W-:Y:S02]  /*a250*/  SEL R5, RZ, 0x1, P1 ;  /* 0x00000001ff057807 */ /* 0x000fe40000800000 */
[----:B------:R-:W-:Y:S02]  /*a260*/  SEL R12, R12, RZ, P1 ;  /* 0x000000ff0c0c7207 */ /* 0x000fe40000800000 */
[----:B------:R-:W-:-:S03]  /*a270*/  LOP3.LUT R5, R0, R5, RZ, 0x3c, !PT ;  /* 0x0000000500057212 */ /* 0x000fc600078e3cff */
[----:B------:R-:W-:Y:S01]  /*a280*/  IMAD R9, R12, 0x8, R3 ;  /* 0x000000080c097824 */ /* 0x000fe200078e0203 */
[----:B------:R-:W-:Y:S01]  /*a290*/  SHF.L.U32 R4, R5, 0x1f, RZ ;  /* 0x0000001f05047819 */ /* 0x000fe200000006ff */
[----:B0-----:R-:W-:Y:S06]  /*a2a0*/  @!P0 BRA `(.L_x_232) ;  /* 0x0000000800008947 */ /* 0x001fec0003800000 */
.L_x_251:
[----:B------:R-:W1:Y:S01]  /*a2b0*/  SYNCS.PHASECHK.TRANS64.TRYWAIT P0, [R9+URZ], R4 ;  /* 0x00000004090075a7 */ /* 0x000e62000800017f */
[----:B------:R-:W-:-:S05]  /*a2c0*/  VIADD R0, R12, 0x1 ;  /* 0x000000010c007836 */ /* 0x000fca0000000000 */
[----:B------:R-:W-:-:S04]  /*a2d0*/  ISETP.NE.AND P1, PT, R0, 0xc, PT ;  /* 0x0000000c0000780c */ /* 0x000fc80003f25270 */
[----:B0-----:R-:W-:Y:S02]  /*a2e0*/  SEL R2, RZ, 0x1, P1 ;  /* 0x00000001ff027807 */ /* 0x001fe40000800000 */
[----:B------:R-:W-:Y:S02]  /*a2f0*/  SEL R0, R0, RZ, P1 ;  /* 0x000000ff00007207 */ /* 0x000fe40000800000 */
[----:B------:R-:W-:-:S03]  /*a300*/  LOP3.LUT R7, R5, R2, RZ, 0x3c, !PT ;  /* 0x0000000205077212 */ /* 0x000fc600078e3cff */
[----:B------:R-:W-:Y:S01]  /*a310*/  IMAD R6, R0, 0x8, R3 ;  /* 0x0000000800067824 */ /* 0x000fe200078e0203 */
[----:B------:R-:W-:Y:S01]  /*a320*/  SHF.L.U32 R5, R7, 0x1f, RZ ;  /* 0x0000001f07057819 */ /* 0x000fe200000006ff */
[----:B-1----:R-:W-:Y:S06]  /*a330*/  @!P0 BRA `(.L_x_233) ;  /* 0x0000000400f08947 */ /* 0x002fec0003800000 */
.L_x_252:
[----:B------:R-:W1:Y:S01]  /*a340*/  SYNCS.PHASECHK.TRANS64.TRYWAIT P0, [R6+URZ], R5 ;  /* 0x00000005060075a7 */ /* 0x000e62000800017f */
[----:B------:R-:W-:-:S05]  /*a350*/  VIADD R0, R0, 0x1 ;  /* 0x0000000100007836 */ /* 0x000fca0000000000 */
[----:B------:R-:W-:-:S04]  /*a360*/  ISETP.NE.AND P1, PT, R0, 0xc, PT ;  /* 0x0000000c0000780c */ /* 0x000fc80003f25270 */
[----:B------:R-:W-:Y:S02]  /*a370*/  SEL R2, RZ, 0x1, P1 ;  /* 0x00000001ff027807 */ /* 0x000fe40000800000 */
[----:B------:R-:W-:Y:S02]  /*a380*/  SEL R0, R0, RZ, P1 ;  /* 0x000000ff00007207 */ /* 0x000fe40000800000 */
[----:B------:R-:W-:-:S03]  /*a390*/  LOP3.LUT R7, R7, R2, RZ, 0x3c, !PT ;  /* 0x0000000207077212 */ /* 0x000fc600078e3cff */
[----:B0-----:R-:W-:Y:S01]  /*a3a0*/  IMAD R9, R0, 0x8, R3 ;  /* 0x0000000800097824 */ /* 0x001fe200078e0203 */
[----:B------:R-:W-:Y:S01]  /*a3b0*/  SHF.L.U32 R4, R7, 0x1f, RZ ;  /* 0x0000001f07047819 */ /* 0x000fe200000006ff */
[----:B-1----:R-:W-:Y:S06]  /*a3c0*/  @!P0 BRA `(.L_x_234) ;  /* 0x0000000400e08947 */ /* 0x002fec0003800000 */
.L_x_253:
        /* <DEDUP_REMOVED lines=9> */
.L_x_254:
        /* <DEDUP_REMOVED lines=9> */
.L_x_255:
        /* <DEDUP_REMOVED lines=9> */
.L_x_256:
        /* <DEDUP_REMOVED lines=9> */
.L_x_257:
        /* <DEDUP_REMOVED lines=9> */
.L_x_258:
        /* <DEDUP_REMOVED lines=9> */
.L_x_259:
        /* <DEDUP_REMOVED lines=9> */
.L_x_260:
[----:B------:R-:W1:Y:S01]  /*a7c0*/  SYNCS.PHASECHK.TRANS64.TRYWAIT P0, [R6+URZ], R5 ;  /* 0x00000005060075a7 */ /* 0x000e62000800017f */
[----:B------:R-:W-:-:S05]  /*a7d0*/  VIADD R0, R0, 0x1 ;  /* 0x0000000100007836 */ /* 0x000fca0000000000 */
[----:B------:R-:W-:-:S04]  /*a7e0*/  ISETP.NE.AND P1, PT, R0, 0xc, PT ;  /* 0x0000000c0000780c */ /* 0x000fc80003f25270 */
[----:B------:R-:W-:Y:S02]  /*a7f0*/  SEL R2, RZ, 0x1, P1 ;  /* 0x00000001ff027807 */ /* 0x000fe40000800000 */
[----:B------:R-:W-:Y:S02]  /*a800*/  SEL R0, R0, RZ, P1 ;  /* 0x000000ff00007207 */ /* 0x000fe40000800000 */
[----:B------:R-:W-:Y:S01]  /*a810*/  LOP3.LUT R2, R7, R2, RZ, 0x3c, !PT ;  /* 0x0000000207027212 */ /* 0x000fe200078e3cff */
[----:B-1----:R-:W-:Y:S06]  /*a820*/  @!P0 BRA `(.L_x_242) ;  /* 0x0000000400688947 */ /* 0x002fec0003800000 */
.L_x_261:
[----:B------:R-:W-:Y:S01]  /*a830*/  IMAD R3, R0, 0x8, R3 ;  /* 0x0000000800037824 */ /* 0x000fe200078e0203 */
[----:B------:R-:W-:-:S07]  /*a840*/  SHF.L.U32 R0, R2, 0x1f, RZ ;  /* 0x0000001f02007819 */ /* 0x000fce00000006ff */
.L_x_243:
[----:B--2---:R2:W3:Y:S02]  /*a850*/  SYNCS.PHASECHK.TRANS64.TRYWAIT P0, [R3+URZ], R0 ;  /* 0x00000000030075a7 */ /* 0x0044e4000800017f */
[----:B---3--:R-:W-:Y:S05]  /*a860*/  @!P0 NANOSLEEP.SYNCS 0x989680 ;  /* 0x009896800000895d */ /* 0x008fea0003900000 */
[----:B------:R-:W3:Y:S02]  /*a870*/  @!P0 SYNCS.PHASECHK.TRANS64 P0, [R3+URZ], R0 ;  /* 0x00000000030085a7 */ /* 0x000ee4000800007f */
[----:B---3--:R-:W-:Y:S05]  /*a880*/  @!P0 BRA `(.L_x_243) ;  /* 0xfffffffc00f08947 */ /* 0x008fea000383ffff */
.L_x_230:
[----:B------:R-:W-:Y:S05]  /*a890*/  BSYNC B0 ;  /* 0x0000000000007941 */ /* 0x000fea0003800000 */
.L_x_229:
[----:B------:R-:W-:Y:S05]  /*a8a0*/  EXIT ;  /* 0x000000000000794d */ /* 0x000fea0003800000 */
.L_x_18:
[----:B---3--:R3:W4:Y:S02]  /*a8b0*/  SYNCS.PHASECHK.TRANS64.TRYWAIT P1, [R3+URZ], R0 ;  /* 0x00000000030075a7 */ /* 0x008724000802017f */
[----:B----4-:R-:W-:Y:S05]  /*a8c0*/  @!P1 NANOSLEEP.SYNCS 0x989680 ;  /* 0x009896800000995d */ /* 0x010fea0003900000 */
[----:B------:R-:W4:Y:S02]  /*a8d0*/  @!P1 SYNCS.PHASECHK.TRANS64 P1, [R3+URZ], R0 ;  /* 0x00000000030095a7 */ /* 0x000f24000802007f */
[----:B----4-:R-:W-:Y:S05]  /*a8e0*/  @!P1 BRA `(.L_x_18) ;  /* 0xfffffffc00f09947 */ /* 0x010fea000383ffff */
[----:B------:R-:W-:Y:S05]  /*a8f0*/  BRA `(.L_x_17) ;  /* 0xffffff6800907947 */ /* 0x000fea000383ffff */
.L_x_23:
[----:B-1----:R-:W-:-:S04]  /*a900*/  IMAD.U32 R5, RZ, RZ, UR4 ;  /* 0x00000004ff057e24 */ /* 0x002fc8000f8e00ff */
[----:B------:R1:W2:Y:S03]  /*a910*/  SYNCS.PHASECHK.TRANS64.TRYWAIT P1, [R5+URZ], R4 ;  /* 0x00000004050075a7 */ /* 0x0002a6000802017f */
[----:B--2---:R-:W-:Y:S05]  /*a920*/  @!P1 NANOSLEEP.SYNCS 0x989680 ;  /* 0x009896800000995d */ /* 0x004fea0003900000 */
[----:B------:R-:W2:Y:S02]  /*a930*/  @!P1 SYNCS.PHASECHK.TRANS64 P1, [R5+URZ], R4 ;  /* 0x00000004050095a7 */ /* 0x000ea4000802007f */
[----:B--2---:R-:W-:Y:S05]  /*a940*/  @!P1 BRA `(.L_x_23) ;  /* 0xfffffffc00ec9947 */ /* 0x004fea000383ffff */
[----:B------:R-:W-:Y:S05]  /*a950*/  BRA `(.L_x_22) ;  /* 0xffffff7000087947 */ /* 0x000fea000383ffff */
.L_x_216:
[----:B------:R-:W-:Y:S01]  /*a960*/  BSSY B1, `(.L_x_244) ;  /* 0x0000006000017945 */ /* 0x000fe20003800000 */
[----:B------:R-:W-:-:S07]  /*a970*/  IMAD.MOV.U32 R15, RZ, RZ, -0x1 ;  /* 0xffffffffff0f7424 */ /* 0x000fce00078e00ff */
[----:B------:R-:W-:Y:S05]  /*a980*/  WARPSYNC.COLLECTIVE R15, `(.L_x_245) ;  /* 0x000000000f0c7348 */ /* 0x000fea0003c00000 */
[----:B------:R-:W-:Y:S02]  /*a990*/  ELECT P6, UR62, PT ;  /* 0x00000000003e782f */ /* 0x000fe400038c0000 */
[----:B------:R-:W-:Y:S01]  /*a9a0*/  MOV R14, UR62 ;  /* 0x0000003e000e7c02 */ /* 0x000fe20008000f00 */
[----:B------:R-:W-:Y:S10]  /*a9b0*/  ENDCOLLECTIVE ;  /* 0x000000000000791b */ /* 0x000ff40003800000 */
.L_x_245:
[----:B------:R-:W-:Y:S05]  /*a9c0*/  BSYNC B1 ;  /* 0x0000000000017941 */ /* 0x000fea0003800000 */
.L_x_244:
[----:B------:R-:W-:Y:S05]  /*a9d0*/  BRA `(.L_x_246) ;  /* 0xffffffec00287947 */ /* 0x000fea000383ffff */
.L_x_219:
[----:B0-----:R0:W1:Y:S02]  /*a9e0*/  SYNCS.PHASECHK.TRANS64.TRYWAIT P1, [R14+URZ+0x60], R7 ;  /* 0x000060070e0075a7 */ /* 0x001064000802017f */
[----:B-1----:R-:W-:Y:S05]  /*a9f0*/  @!P1 NANOSLEEP.SYNCS 0x989680 ;  /* 0x009896800000995d */ /* 0x002fea0003900000 */
[----:B------:R-:W1:Y:S02]  /*aa00*/  @!P1 SYNCS.PHASECHK.TRANS64 P1, [R14+URZ+0x60], R7 ;  /* 0x000060070e0095a7 */ /* 0x000e64000802007f */
[----:B-1----:R-:W-:Y:S05]  /*aa10*/  @!P1 BRA `(.L_x_219) ;  /* 0xfffffffc00f09947 */ /* 0x002fea000383ffff */
[----:B------:R-:W-:Y:S05]  /*aa20*/  BRA `(.L_x_247) ;  /* 0xffffffec005c7947 */ /* 0x000fea000383ffff */
.L_x_228:
[----:B------:R-:W-:Y:S01]  /*aa30*/  BSSY B0, `(.L_x_248) ;  /* 0x0000006000007945 */ /* 0x000fe20003800000 */
[----:B------:R-:W-:-:S07]  /*aa40*/  IMAD.MOV.U32 R15, RZ, RZ, -0x1 ;  /* 0xffffffffff0f7424 */ /* 0x000fce00078e00ff */
[----:B------:R-:W-:Y:S05]  /*aa50*/  WARPSYNC.COLLECTIVE R15, `(.L_x_249) ;  /* 0x000000000f0c7348 */ /* 0x000fea0003c00000 */
[----:B------:R-:W-:Y:S02]  /*aa60*/  ELECT P6, UR62, PT ;  /* 0x00000000003e782f */ /* 0x000fe400038c0000 */
[----:B------:R-:W-:Y:S01]  /*aa70*/  MOV R14, UR62 ;  /* 0x0000003e000e7c02 */ /* 0x000fe20008000f00 */
[----:B------:R-:W-:Y:S10]  /*aa80*/  ENDCOLLECTIVE ;  /* 0x000000000000791b */ /* 0x000ff40003800000 */
.L_x_249:
[----:B------:R-:W-:Y:S05]  /*aa90*/  BSYNC B0 ;  /* 0x0000000000007941 */ /* 0x000fea0003800000 */
.L_x_248:
[----:B------:R-:W-:Y:S05]  /*aaa0*/  BRA `(.L_x_250) ;  /* 0xfffffff400ac7947 */ /* 0x000fea000383ffff */
.L_x_232:
[----:B0-----:R0:W1:Y:S02]  /*aab0*/  SYNCS.PHASECHK.TRANS64.TRYWAIT P0, [R7+URZ], R2 ;  /* 0x00000002070075a7 */ /* 0x001064000800017f */
[----:B-1----:R-:W-:Y:S05]  /*aac0*/  @!P0 NANOSLEEP.SYNCS 0x989680 ;  /* 0x009896800000895d */ /* 0x002fea0003900000 */
[----:B------:R-:W1:Y:S02]  /*aad0*/  @!P0 SYNCS.PHASECHK.TRANS64 P0, [R7+URZ], R2 ;  /* 0x00000002070085a7 */ /* 0x000e64000800007f */
[----:B-1----:R-:W-:Y:S05]  /*aae0*/  @!P0 BRA `(.L_x_232) ;  /* 0xfffffffc00f08947 */ /* 0x002fea000383ffff */
[----:B------:R-:W-:Y:S05]  /*aaf0*/  BRA `(.L_x_251) ;  /* 0xfffffff400ec7947 */ /* 0x000fea000383ffff */
.L_x_233:
[----:B0-----:R0:W1:Y:S02]  /*ab00*/  SYNCS.PHASECHK.TRANS64.TRYWAIT P0, [R9+URZ], R4 ;  /* 0x00000004090075a7 */ /* 0x001064000800017f */
[----:B-1----:R-:W-:Y:S05]  /*ab10*/  @!P0 NANOSLEEP.SYNCS 0x989680 ;  /* 0x009896800000895d */ /* 0x002fea0003900000 */
[----:B------:R-:W1:Y:S02]  /*ab20*/  @!P0 SYNCS.PHASECHK.TRANS64 P0, [R9+URZ], R4 ;  /* 0x00000004090085a7 */ /* 0x000e64000800007f */
[----:B-1----:R-:W-:Y:S05]  /*ab30*/  @!P0 BRA `(.L_x_233) ;  /* 0xfffffffc00f08947 */ /* 0x002fea000383ffff */
[----:B------:R-:W-:Y:S05]  /*ab40*/  BRA `(.L_x_252) ;  /* 0xfffffff400fc7947 */ /* 0x000fea000383ffff */
.L_x_234:
[----:B0-----:R0:W1:Y:S02]  /*ab50*/  SYNCS.PHASECHK.TRANS64.TRYWAIT P0, [R6+URZ], R5 ;  /* 0x00000005060075a7 */ /* 0x001064000800017f */
[----:B-1----:R-:W-:Y:S05]  /*ab60*/  @!P0 NANOSLEEP.SYNCS 0x989680 ;  /* 0x009896800000895d */ /* 0x002fea0003900000 */
[----:B------:R-:W1:Y:S02]  /*ab70*/  @!P0 SYNCS.PHASECHK.TRANS64 P0, [R6+URZ], R5 ;  /* 0x00000005060085a7 */ /* 0x000e64000800007f */
[----:B-1----:R-:W-:Y:S05]  /*ab80*/  @!P0 BRA `(.L_x_234) ;  /* 0xfffffffc00f08947 */ /* 0x002fea000383ffff */
[----:B------:R-:W-:Y:S05]  /*ab90*/  BRA `(.L_x_253) ;  /* 0xfffffff8000c7947 */ /* 0x000fea000383ffff */
.L_x_235:
[----:B0-----:R0:W1:Y:S02]  /*aba0*/  SYNCS.PHASECHK.TRANS64.TRYWAIT P0, [R9+URZ], R4 ;  /* 0x00000004090075a7 */ /* 0x001064000800017f */
[----:B-1----:R-:W-:Y:S05]  /*abb0*/  @!P0 NANOSLEEP.SYNCS 0x989680 ;  /* 0x009896800000895d */ /* 0x002fea0003900000 */
[----:B------:R-:W1:Y:S02]  /*abc0*/  @!P0 SYNCS.PHASECHK.TRANS64 P0, [R9+URZ], R4 ;  /* 0x00000004090085a7 */ /* 0x000e64000800007f */
[----:B-1----:R-:W-:Y:S05]  /*abd0*/  @!P0 BRA `(.L_x_235) ;  /* 0xfffffffc00f08947 */ /* 0x002fea000383ffff */
[----:B------:R-:W-:Y:S05]  /*abe0*/  BRA `(.L_x_254) ;  /* 0xfffffff8001c7947 */ /* 0x000fea000383ffff */
.L_x_236:
[----:B0-----:R0:W1:Y:S02]  /*abf0*/  SYNCS.PHASECHK.TRANS64.TRYWAIT P0, [R6+URZ], R5 ;  /* 0x00000005060075a7 */ /* 0x001064000800017f */
[----:B-1----:R-:W-:Y:S05]  /*ac00*/  @!P0 NANOSLEEP.SYNCS 0x989680 ;  /* 0x009896800000895d */ /* 0x002fea0003900000 */
[----:B------:R-:W1:Y:S02]  /*ac10*/  @!P0 SYNCS.PHASECHK.TRANS64 P0, [R6+URZ], R5 ;  /* 0x00000005060085a7 */ /* 0x000e64000800007f */
[----:B-1----:R-:W-:Y:S05]  /*ac20*/  @!P0 BRA `(.L_x_236) ;  /* 0xfffffffc00f08947 */ /* 0x002fea000383ffff */
[----:B------:R-:W-:Y:S05]  /*ac30*/  BRA `(.L_x_255) ;  /* 0xfffffff8002c7947 */ /* 0x000fea000383ffff */
.L_x_237:
[----:B0-----:R0:W1:Y:S02]  /*ac40*/  SYNCS.PHASECHK.TRANS64.TRYWAIT P0, [R9+URZ], R4 ;  /* 0x00000004090075a7 */ /* 0x001064000800017f */
[----:B-1----:R-:W-:Y:S05]  /*ac50*/  @!P0 NANOSLEEP.SYNCS 0x989680 ;  /* 0x009896800000895d */ /* 0x002fea0003900000 */
[----:B------:R-:W1:Y:S02]  /*ac60*/  @!P0 SYNCS.PHASECHK.TRANS64 P0, [R9+URZ], R4 ;  /* 0x00000004090085a7 */ /* 0x000e64000800007f */
[----:B-1----:R-:W-:Y:S05]  /*ac70*/  @!P0 BRA `(.L_x_237) ;  /* 0xfffffffc00f08947 */ /* 0x002fea000383ffff */
[----:B------:R-:W-:Y:S05]  /*ac80*/  BRA `(.L_x_256) ;  /* 0xfffffff8003c7947 */ /* 0x000fea000383ffff */
.L_x_238:
[----:B0-----:R0:W1:Y:S02]  /*ac90*/  SYNCS.PHASECHK.TRANS64.TRYWAIT P0, [R6+URZ], R5 ;  /* 0x00000005060075a7 */ /* 0x001064000800017f */
[----:B-1----:R-:W-:Y:S05]  /*aca0*/  @!P0 NANOSLEEP.SYNCS 0x989680 ;  /* 0x009896800000895d */ /* 0x002fea0003900000 */
[----:B------:R-:W1:Y:S02]  /*acb0*/  @!P0 SYNCS.PHASECHK.TRANS64 P0, [R6+URZ], R5 ;  /* 0x00000005060085a7 */ /* 0x000e64000800007f */
[----:B-1----:R-:W-:Y:S05]  /*acc0*/  @!P0 BRA `(.L_x_238) ;  /* 0xfffffffc00f08947 */ /* 0x002fea000383ffff */
[----:B------:R-:W-:Y:S05]  /*acd0*/  BRA `(.L_x_257) ;  /* 0xfffffff8004c7947 */ /* 0x000fea000383ffff */
.L_x_239:
[----:B0-----:R0:W1:Y:S02]  /*ace0*/  SYNCS.PHASECHK.TRANS64.TRYWAIT P0, [R9+URZ], R4 ;  /* 0x00000004090075a7 */ /* 0x001064000800017f */
[----:B-1----:R-:W-:Y:S05]  /*acf0*/  @!P0 NANOSLEEP.SYNCS 0x989680 ;  /* 0x009896800000895d */ /* 0x002fea0003900000 */
[----:B------:R-:W1:Y:S02]  /*ad00*/  @!P0 SYNCS.PHASECHK.TRANS64 P0, [R9+URZ], R4 ;  /* 0x00000004090085a7 */ /* 0x000e64000800007f */
[----:B-1----:R-:W-:Y:S05]  /*ad10*/  @!P0 BRA `(.L_x_239) ;  /* 0xfffffffc00f08947 */ /* 0x002fea000383ffff */
[----:B------:R-:W-:Y:S05]  /*ad20*/  BRA `(.L_x_258) ;  /* 0xfffffff8005c7947 */ /* 0x000fea000383ffff */
.L_x_240:
[----:B0-----:R0:W1:Y:S02]  /*ad30*/  SYNCS.PHASECHK.TRANS64.TRYWAIT P0, [R6+URZ], R5 ;  /* 0x00000005060075a7 */ /* 0x001064000800017f */
[----:B-1----:R-:W-:Y:S05]  /*ad40*/  @!P0 NANOSLEEP.SYNCS 0x989680 ;  /* 0x009896800000895d */ /* 0x002fea0003900000 */
[----:B------:R-:W1:Y:S02]  /*ad50*/  @!P0 SYNCS.PHASECHK.TRANS64 P0, [R6+URZ], R5 ;  /* 0x00000005060085a7 */ /* 0x000e64000800007f */
[----:B-1----:R-:W-:Y:S05]  /*ad60*/  @!P0 BRA `(.L_x_240) ;  /* 0xfffffffc00f08947 */ /* 0x002fea000383ffff */
[----:B------:R-:W-:Y:S05]  /*ad70*/  BRA `(.L_x_259) ;  /* 0xfffffff8006c7947 */ /* 0x000fea000383ffff */
.L_x_241:
[----:B0-----:R0:W1:Y:S02]  /*ad80*/  SYNCS.PHASECHK.TRANS64.TRYWAIT P0, [R9+URZ], R4 ;  /* 0x00000004090075a7 */ /* 0x001064000800017f */
[----:B-1----:R-:W-:Y:S05]  /*ad90*/  @!P0 NANOSLEEP.SYNCS 0x989680 ;  /* 0x009896800000895d */ /* 0x002fea0003900000 */
[----:B------:R-:W1:Y:S02]  /*ada0*/  @!P0 SYNCS.PHASECHK.TRANS64 P0, [R9+URZ], R4 ;  /* 0x00000004090085a7 */ /* 0x000e64000800007f */
[----:B-1----:R-:W-:Y:S05]  /*adb0*/  @!P0 BRA `(.L_x_241) ;  /* 0xfffffffc00f08947 */ /* 0x002fea000383ffff */
[----:B------:R-:W-:Y:S05]  /*adc0*/  BRA `(.L_x_260) ;  /* 0xfffffff8007c7947 */ /* 0x000fea000383ffff */
.L_x_242:
[----:B-1----:R1:W2:Y:S02]  /*add0*/  SYNCS.PHASECHK.TRANS64.TRYWAIT P0, [R6+URZ], R5 ;  /* 0x00000005060075a7 */ /* 0x0022a4000800017f */
[----:B--2---:R-:W-:Y:S05]  /*ade0*/  @!P0 NANOSLEEP.SYNCS 0x989680 ;  /* 0x009896800000895d */ /* 0x004fea0003900000 */
[----:B------:R-:W2:Y:S02]  /*adf0*/  @!P0 SYNCS.PHASECHK.TRANS64 P0, [R6+URZ], R5 ;  /* 0x00000005060085a7 */ /* 0x000ea4000800007f */
[----:B--2---:R-:W-:Y:S05]  /*ae00*/  @!P0 BRA `(.L_x_242) ;  /* 0xfffffffc00f08947 */ /* 0x004fea000383ffff */
[----:B------:R-:W-:Y:S05]  /*ae10*/  BRA `(.L_x_261) ;  /* 0xfffffff800847947 */ /* 0x000fea000383ffff */
.L_x_262:
[----:B------:R-:W-:-:S00]  /*ae20*/  BRA `(.L_x_262) ;  /* 0xfffffffc00fc7947 */ /* 0x000fc0000383ffff */
[----:B------:R-:W-:-:S00]  /*ae30*/  NOP ;  /* 0x0000000000007918 */ /* 0x000fc00000000000 */
        /* <DEDUP_REMOVED lines=12> */
.L_x_263:


//--------------------- .nv.global.init           --------------------------
	.section	.nv.global.init,"aw",@progbits
.nv.global.init:
	.type		$str$22,@object
	.size		$str$22,($str$23 - $str$22)
$str$22:
        /*0000*/ 	.byte	0x6b, 0x5f, 0x74, 0x69, 0x6c, 0x65, 0x5f, 0x63, 0x6f, 0x75, 0x6e, 0x74, 0x20, 0x3e, 0x3d, 0x20
        /*0010*/ 	.byte	0x31, 0x00
	.type		$str$23,@object
	.size		$str$23,(__unnamed_1 - $str$23)
$str$23:
        /*0012*/ 	.byte	0x2f, 0x74, 0x6d, 0x70, 0x2f, 0x63, 0x75, 0x74, 0x6c, 0x61, 0x73, 0x73, 0x5f, 0x73, 0x77, 0x65
        /*0022*/ 	.byte	0x65, 0x70, 0x5f, 0x73, 0x72, 0x63, 0x2f, 0x69, 0x6e, 0x63, 0x6c, 0x75, 0x64, 0x65, 0x2f, 0x63
        /*0032*/ 	.byte	0x75, 0x74, 0x6c, 0x61, 0x73, 0x73, 0x2f, 0x67, 0x65, 0x6d, 0x6d, 0x2f, 0x63, 0x6f, 0x6c, 0x6c
        /*0042*/ 	.byte	0x65, 0x63, 0x74, 0x69, 0x76, 0x65, 0x2f, 0x73, 0x6d, 0x39, 0x30, 0x5f, 0x6d, 0x6d, 0x61, 0x5f
        /*0052*/ 	.byte	0x74, 0x6d, 0x61, 0x5f, 0x67, 0x6d, 0x6d, 0x61, 0x5f, 0x73, 0x73, 0x5f, 0x77, 0x61, 0x72, 0x70
        /*0062*/ 	.byte	0x73, 0x70, 0x65, 0x63, 0x69, 0x61, 0x6c, 0x69, 0x7a, 0x65, 0x64, 0x2e, 0x68, 0x70, 0x70, 0x00
	.type		__unnamed_1,@object
	.size		__unnamed_1,(.L_0 - __unnamed_1)
__unnamed_1:
        /*0072*/ 	.byte	0x76, 0x6f, 0x69, 0x64, 0x20, 0x63, 0x75, 0x74, 0x6c, 0x61, 0x73, 0x73, 0x3a, 0x3a, 0x67, 0x65
        /* <DEDUP_REMOVED lines=179> */
        /*0bb2*/ 	.byte	0x69, 0x64, 0x65, 0x6e, 0x74, 0x69, 0x74, 0x79, 0x5d, 0x00
.L_0:


//--------------------- .nv.shared._ZN7cutlass13device_kernelINS_4gemm6kernel13GemmUniversalIN4cute5tupleIJiiiiEEENS1_10collective13CollectiveMmaINS1_34MainloopSm90TmaGmmaWarpSpecializedILi12ENS5_IJNS4_1CILi1EEESB_SB_EEENS1_35KernelTmaWarpSpecializedCooperativeEEENS5_IJNSA_ILi512EEENSA_ILi48EEENSA_ILi16EEEEEENS_6half_tENS5_IJlSB_lEEESJ_SK_NS4_8TiledMMAINS4_8MMA_AtomIJNS4_4SM904GMMA25MMA_64x16x16_F32F16F16_SSILNSO_5MajorE0ELSQ_0ELNSO_7ScaleInE1ELSR_1EEEEEENS4_6LayoutINS5_IJNSA_ILi2EEESB_SB_EEENS5_IJSB_NSA_ILi0EEESX_EEEEENS5_IJNS4_10UnderscoreES10_S10_EEEEENS4_13SM90_TMA_LOADENS4_14ComposedLayoutINS4_7SwizzleILi1ELi4ELi3EEENS4_18smem_ptr_flag_bitsILi16EEENSU_INS5_IJNSA_ILi8EEESH_EEENS5_IJSH_SB_EEEEEEEvNS4_8identityES13_S1D_vS1E_EENS_8epilogue10collective6detail29Sm90TmaWarpSpecializedAdapterINS1H_15DefaultEpilogueISJ_SK_SK_NS1G_6thread17LinearCombinationISJ_Li1EffLNS1L_9ScaleType4KindE0ELNS_15FloatRoundStyleE2ESJ_EENS1_15EpilogueDefaultEEEEEvvEEEEvNT_6ParamsE --------------------------
	.section	.nv.shared._ZN7cutlass13device_kernelINS_4gemm6kernel13GemmUniversalIN4cute5tupleIJiiiiEEENS1_10collective13CollectiveMmaINS1_34MainloopSm90TmaGmmaWarpSpecializedILi12ENS5_IJNS4_1CILi1EEESB_SB_EEENS1_35KernelTmaWarpSpecializedCooperativeEEENS5_IJNSA_ILi512EEENSA_ILi48EEENSA_ILi16EEEEEENS_6half_tENS5_IJlSB_lEEESJ_SK_NS4_8TiledMMAINS4_8MMA_AtomIJNS4_4SM904GMMA25MMA_64x16x16_F32F16F16_SSILNSO_5MajorE0ELSQ_0ELNSO_7ScaleInE1ELSR_1EEEEEENS4_6LayoutINS5_IJNSA_ILi2EEESB_SB_EEENS5_IJSB_NSA_ILi0EEESX_EEEEENS5_IJNS4_10UnderscoreES10_S10_EEEEENS4_13SM90_TMA_LOADENS4_14ComposedLayoutINS4_7SwizzleILi1ELi4ELi3EEENS4_18smem_ptr_flag_bitsILi16EEENSU_INS5_IJNSA_ILi8EEESH_EEENS5_IJSH_SB_EEEEEEEvNS4_8identityES13_S1D_vS1E_EENS_8epilogue10collective6detail29Sm90TmaWarpSpecializedAdapterINS1H_15DefaultEpilogueISJ_SK_SK_NS1G_6thread17LinearCombinationISJ_Li1EffLNS1L_9ScaleType4KindE0ELNS_15FloatRoundStyleE2ESJ_EENS1_15EpilogueDefaultEEEEEvvEEEEvNT_6ParamsE,"aw",@nobits
	.sectionflags	@""
	.align	16
	.zero		1024


//--------------------- .nv.shared.reserved.0     --------------------------
	.section	.nv.shared.reserved.0,"aw",@nobits
	.weak		__nv_reservedSMEM_offset_0_alias
	.size		__nv_reservedSMEM_offset_0_alias, 0, 0
	.other		__nv_reservedSMEM_offset_0_alias,@"STO_CUDA_RESERVED_SHARED STV_DEFAULT"
__nv_reservedSMEM_offset_0_alias:
	.zero		0


//--------------------- .nv.global                --------------------------
	.section	.nv.global,"aw",@nobits
.nv.global:
	.type		_ZN39_INTERNAL_d4207e64_4_k_cu_5bddd03f_52844cute1_E,@object
	.size		_ZN39_INTERNAL_d4207e64_4_k_cu_5bddd03f_52844cute1_E,(_ZN39_INTERNAL_d4207e64_4_k_cu_5bddd03f_52844cuda3std3__45__cpo6cbeginE - _ZN39_INTERNAL_d4207e64_4_k_cu_5bddd03f_52844cute1_E)
_ZN39_INTERNAL_d4207e64_4_k_cu_5bddd03f_52844cute1_E:
	.zero		1
	.type		_ZN39_INTERNAL_d4207e64_4_k_cu_5bddd03f_52844cuda3std3__45__cpo6cbeginE,@object
	.size		_ZN39_INTERNAL_d4207e64_4_k_cu_5bddd03f_52844cuda3std3__45__cpo6cbeginE,(_ZN39_INTERNAL_d4207e64_4_k_cu_5bddd03f_52844cuda3std3__48in_placeE - _ZN39_INTERNAL_d4207e64_4_k_cu_5bddd03f_52844cuda3std3__45__cpo6cbeginE)
_ZN39_INTERNAL_d4207e64_4_k_cu_5bddd03f_52844cuda3std3__45__cpo6cbeginE:
	.zero		1
	.type		_ZN39_INTERNAL_d4207e64_4_k_cu_5bddd03f_52844cuda3std3__48in_placeE,@object
	.size		_ZN39_INTERNAL_d4207e64_4_k_cu_5bddd03f_52844cuda3std3__48in_placeE,(_ZN39_INTERNAL_d4207e64_4_k_cu_5bddd03f_52844cuda3std6ranges3__45__cpo9iter_moveE - _ZN39_INTERNAL_d4207e64_4_k_cu_5bddd03f_52844cuda3std3__48in_placeE)
_ZN39_INTERNAL_d4207e64_4_k_cu_5bddd03f_52844cuda3std3__48in_placeE:
	.zero		1
	.type		_ZN39_INTERNAL_d4207e64_4_k_cu_5bddd03f_52844cuda3std6ranges3__45__cpo9iter_moveE,@object
	.size		_ZN39_INTERNAL_d4207e64_4_k_cu_5bddd03f_52844cuda3std6ranges3__45__cpo9iter_moveE,(_ZN39_INTERNAL_d4207e64_4_k_cu_5bddd03f_52844cuda3std3__45__cpo5beginE - _ZN39_INTERNAL_d4207e64_4_k_cu_5bddd03f_52844cuda3std6ranges3__45__cpo9iter_moveE)
_ZN39_INTERNAL_d4207e64_4_k_cu_5bddd03f_52844cuda3std6ranges3__45__cpo9iter_moveE:
	.zero		1
	.type		_ZN39_INTERNAL_d4207e64_4_k_cu_5bddd03f_52844cuda3std3__45__cpo5beginE,@object
	.size		_ZN39_INTERNAL_d4207e64_4_k_cu_5bddd03f_52844cuda3std3__45__cpo5beginE,(_ZN39_INTERNAL_d4207e64_4_k_cu_5bddd03f_52844cuda3std3__441_GLOBAL__N__d4207e64_4_k_cu_5bddd03f_52846ignoreE - _ZN39_INTERNAL_d4207e64_4_k_cu_5bddd03f_52844cuda3std3__45__cpo5beginE)
_ZN39_INTERNAL_d4207e64_4_k_cu_5bddd03f_52844cuda3std3__45__cpo5beginE:
	.zero		1
	.type		_ZN39_INTERNAL_d4207e64_4_k_cu_5bddd03f_52844cuda3std3__441_GLOBAL__N__d4207e64_4_k_cu_5bddd03f_52846ignoreE,@object
	.size		_ZN39_INTERNAL_d4207e64_4_k_cu_5bddd03f_52844cuda3std3__441_GLOBAL__N__d4207e64_4_k_cu_5bddd03f_52846ignoreE,(_ZN39_INTERNAL_d4207e64_4_k_cu_5bddd03f_52844cute7productE - _ZN39_INTERNAL_d4207e64_4_k_cu_5bddd03f_52844cuda3std3__441_GLOBAL__N__d4207e64_4_k_cu_5bddd03f_52846ignoreE)
_ZN39_INTERNAL_d4207e64_4_k_cu_5bddd03f_52844cuda3std3__441_GLOBAL__N__d4207e64_4_k_cu_5bddd03f_52846ignoreE:
	.zero		1
	.type		_ZN39_INTERNAL_d4207e64_4_k_cu_5bddd03f_52844cute7productE,@object
	.size		_ZN39_INTERNAL_d4207e64_4_k_cu_5bddd03f_52844cute7productE,(_ZN39_INTERNAL_d4207e64_4_k_cu_5bddd03f_52844cuda3std3__45__cpo3endE - _ZN39_INTERNAL_d4207e64_4_k_cu_5bddd03f_52844cute7productE)
_ZN39_INTERNAL_d4207e64_4_k_cu_5bddd03f_52844cute7productE:
	.zero		1
	.type		_ZN39_INTERNAL_d4207e64_4_k_cu_5bddd03f_52844cuda3std3__45__cpo3endE,@object
	.size		_ZN39_INTERNAL_d4207e64_4_k_cu_5bddd03f_52844cuda3std3__45__cpo3endE,(_ZN39_INTERNAL_d4207e64_4_k_cu_5bddd03f_52844cuda3std3__419piecewise_constructE - _ZN39_INTERNAL_d4207e64_4_k_cu_5bddd03f_52844cuda3std3__45__cpo3endE)
_ZN39_INTERNAL_d4207e64_4_k_cu_5bddd03f_52844cuda3std3__45__cpo3endE:
	.zero		1
	.type		_ZN39_INTERNAL_d4207e64_4_k_cu_5bddd03f_52844cuda3std3__419piecewise_constructE,@object
	.size		_ZN39_INTERNAL_d4207e64_4_k_cu_5bddd03f_52844cuda3std3__419piecewise_constructE,(_ZN39_INTERNAL_d4207e64_4_k_cu_5bddd03f_52844cuda3std3__45__cpo4cendE - _ZN39_INTERNAL_d4207e64_4_k_cu_5bddd03f_52844cuda3std3__419piecewise_constructE)
_ZN39_INTERNAL_d4207e64_4_k_cu_5bddd03f_52844cuda3std3__419piecewise_constructE:
	.zero		1
	.type		_ZN39_INTERNAL_d4207e64_4_k_cu_5bddd03f_52844cuda3std3__45__cpo4cendE,@object
	.size		_ZN39_INTERNAL_d4207e64_4_k_cu_5bddd03f_52844cuda3std3__45__cpo4cendE,(_ZN39_INTERNAL_d4207e64_4_k_cu_5bddd03f_52844cuda3std6ranges3__45__cpo4swapE - _ZN39_INTERNAL_d4207e64_4_k_cu_5bddd03f_52844cuda3std3__45__cpo4cendE)
_ZN39_INTERNAL_d4207e64_4_k_cu_5bddd03f_52844cuda3std3__45__cpo4cendE:
	.zero		1
	.type		_ZN39_INTERNAL_d4207e64_4_k_cu_5bddd03f_52844cuda3std6ranges3__45__cpo4swapE,@object
	.size		_ZN39_INTERNAL_d4207e64_4_k_cu_5bddd03f_52844cuda3std6ranges3__45__cpo4swapE,(.L_8 - _ZN39_INTERNAL_d4207e64_4_k_cu_5bddd03f_52844cuda3std6ranges3__45__cpo4swapE)
_ZN39_INTERNAL_d4207e64_4_k_cu_5bddd03f_52844cuda3std6ranges3__45__cpo4swapE:
	.zero		1
.L_8:


//--------------------- .nv.constant0._ZN7cutlass13device_kernelINS_4gemm6kernel13GemmUniversalIN4cute5tupleIJiiiiEEENS1_10collective13CollectiveMmaINS1_34MainloopSm90TmaGmmaWarpSpecializedILi12ENS5_IJNS4_1CILi1EEESB_SB_EEENS1_35KernelTmaWarpSpecializedCooperativeEEENS5_IJNSA_ILi512EEENSA_ILi48EEENSA_ILi16EEEEEENS_6half_tENS5_IJlSB_lEEESJ_SK_NS4_8TiledMMAINS4_8MMA_AtomIJNS4_4SM904GMMA25MMA_64x16x16_F32F16F16_SSILNSO_5MajorE0ELSQ_0ELNSO_7ScaleInE1ELSR_1EEEEEENS4_6LayoutINS5_IJNSA_ILi2EEESB_SB_EEENS5_IJSB_NSA_ILi0EEESX_EEEEENS5_IJNS4_10UnderscoreES10_S10_EEEEENS4_13SM90_TMA_LOADENS4_14ComposedLayoutINS4_7SwizzleILi1ELi4ELi3EEENS4_18smem_ptr_flag_bitsILi16EEENSU_INS5_IJNSA_ILi8EEESH_EEENS5_IJSH_SB_EEEEEEEvNS4_8identityES13_S1D_vS1E_EENS_8epilogue10collective6detail29Sm90TmaWarpSpecializedAdapterINS1H_15DefaultEpilogueISJ_SK_SK_NS1G_6thread17LinearCombinationISJ_Li1EffLNS1L_9ScaleType4KindE0ELNS_15FloatRoundStyleE2ESJ_EENS1_15EpilogueDefaultEEEEEvvEEEEvNT_6ParamsE --------------------------
	.section	.nv.constant0._ZN7cutlass13device_kernelINS_4gemm6kernel13GemmUniversalIN4cute5tupleIJiiiiEEENS1_10collective13CollectiveMmaINS1_34MainloopSm90TmaGmmaWarpSpecializedILi12ENS5_IJNS4_1CILi1EEESB_SB_EEENS1_35KernelTmaWarpSpecializedCooperativeEEENS5_IJNSA_ILi512EEENSA_ILi48EEENSA_ILi16EEEEEENS_6half_tENS5_IJlSB_lEEESJ_SK_NS4_8TiledMMAINS4_8MMA_AtomIJNS4_4SM904GMMA25MMA_64x16x16_F32F16F16_SSILNSO_5MajorE0ELSQ_0ELNSO_7ScaleInE1ELSR_1EEEEEENS4_6LayoutINS5_IJNSA_ILi2EEESB_SB_EEENS5_IJSB_NSA_ILi0EEESX_EEEEENS5_IJNS4_10UnderscoreES10_S10_EEEEENS4_13SM90_TMA_LOADENS4_14ComposedLayoutINS4_7SwizzleILi1ELi4ELi3EEENS4_18smem_ptr_flag_bitsILi16EEENSU_INS5_IJNSA_ILi8EEESH_EEENS5_IJSH_SB_EEEEEEEvNS4_8identityES13_S1D_vS1E_EENS_8epilogue10collective6detail29Sm90TmaWarpSpecializedAdapterINS1H_15DefaultEpilogueISJ_SK_SK_NS1G_6thread17LinearCombinationISJ_Li1EffLNS1L_9ScaleType4KindE0ELNS_15FloatRoundStyleE2ESJ_EENS1_15EpilogueDefaultEEEEEvvEEEEvNT_6ParamsE,"a",@progbits
	.sectionflags	@""
	.align	4
.nv.constant0._ZN7cutlass13device_kernelINS_4gemm6kernel13GemmUniversalIN4cute5tupleIJiiiiEEENS1_10collective13CollectiveMmaINS1_34MainloopSm90TmaGmmaWarpSpecializedILi12ENS5_IJNS4_1CILi1EEESB_SB_EEENS1_35KernelTmaWarpSpecializedCooperativeEEENS5_IJNSA_ILi512EEENSA_ILi48EEENSA_ILi16EEEEEENS_6half_tENS5_IJlSB_lEEESJ_SK_NS4_8TiledMMAINS4_8MMA_AtomIJNS4_4SM904GMMA25MMA_64x16x16_F32F16F16_SSILNSO_5MajorE0ELSQ_0ELNSO_7ScaleInE1ELSR_1EEEEEENS4_6LayoutINS5_IJNSA_ILi2EEESB_SB_EEENS5_IJSB_NSA_ILi0EEESX_EEEEENS5_IJNS4_10UnderscoreES10_S10_EEEEENS4_13SM90_TMA_LOADENS4_14ComposedLayoutINS4_7SwizzleILi1ELi4ELi3EEENS4_18smem_ptr_flag_bitsILi16EEENSU_INS5_IJNSA_ILi8EEESH_EEENS5_IJSH_SB_EEEEEEEvNS4_8identityES13_S1D_vS1E_EENS_8epilogue10collective6detail29Sm90TmaWarpSpecializedAdapterINS1H_15DefaultEpilogueISJ_SK_SK_NS1G_6thread17LinearCombinationISJ_Li1EffLNS1L_9ScaleType4KindE0ELNS_15FloatRoundStyleE2ESJ_EENS1_15EpilogueDefaultEEEEEvvEEEEvNT_6ParamsE:
	.zero		1664


//--------------------- SYMBOLS --------------------------

	.type		.nv.reservedSmem.offset0,@object
	.size		.nv.reservedSmem.offset0,0x4
	.type		__assertfail,@function
